//
// Generated by NVIDIA NVVM Compiler
//
// Compiler Build ID: CL-36424714
// Cuda compilation tools, release 13.0, V13.0.88
// Based on NVVM 20.0.0
//

.version 9.0
.target sm_100
.address_size 64

	// .globl	_Z9matmul_v0IfLi2ELi4ELi4ELi4EEvPT_S1_S1_
// _ZZ9matmul_v1IfLi2ELi4ELi4ELi4EEvPT_S1_S1_E8a_shared has been demoted
// _ZZ9matmul_v1IfLi2ELi4ELi4ELi4EEvPT_S1_S1_E8b_shared has been demoted
// _ZZ9matmul_v2IfLi2ELi4ELi4ELi4ELi2EEvPT_S1_S1_E8a_shared has been demoted
// _ZZ9matmul_v2IfLi2ELi4ELi4ELi4ELi2EEvPT_S1_S1_E8b_shared has been demoted
// _ZZ9matmul_v1IfLi32ELi4096ELi4096ELi4096EEvPT_S1_S1_E8a_shared has been demoted
// _ZZ9matmul_v1IfLi32ELi4096ELi4096ELi4096EEvPT_S1_S1_E8b_shared has been demoted
// _ZZ9matmul_v2IfLi32ELi4096ELi4096ELi4096ELi2EEvPT_S1_S1_E8a_shared has been demoted
// _ZZ9matmul_v2IfLi32ELi4096ELi4096ELi4096ELi2EEvPT_S1_S1_E8b_shared has been demoted

.visible .entry _Z9matmul_v0IfLi2ELi4ELi4ELi4EEvPT_S1_S1_(
	.param .u64 .ptr .align 1 _Z9matmul_v0IfLi2ELi4ELi4ELi4EEvPT_S1_S1__param_0,
	.param .u64 .ptr .align 1 _Z9matmul_v0IfLi2ELi4ELi4ELi4EEvPT_S1_S1__param_1,
	.param .u64 .ptr .align 1 _Z9matmul_v0IfLi2ELi4ELi4ELi4EEvPT_S1_S1__param_2
)
{
	.reg .b32 	%r<11>;
	.reg .b32 	%f<13>;
	.reg .b64 	%rd<13>;

	ld.param.u64 	%rd1, [_Z9matmul_v0IfLi2ELi4ELi4ELi4EEvPT_S1_S1__param_0];
	ld.param.u64 	%rd2, [_Z9matmul_v0IfLi2ELi4ELi4ELi4EEvPT_S1_S1__param_1];
	ld.param.u64 	%rd3, [_Z9matmul_v0IfLi2ELi4ELi4ELi4EEvPT_S1_S1__param_2];
	mov.u32 	%r1, %ctaid.x;
	shl.b32 	%r2, %r1, 3;
	mov.u32 	%r3, %ctaid.y;
	shl.b32 	%r4, %r3, 1;
	mov.u32 	%r5, %tid.x;
	shl.b32 	%r6, %r5, 2;
	add.s32 	%r7, %r6, %r2;
	mov.u32 	%r8, %tid.y;
	add.s32 	%r9, %r8, %r4;
	cvta.to.global.u64 	%rd4, %rd1;
	cvta.to.global.u64 	%rd5, %rd2;
	mul.wide.u32 	%rd6, %r7, 4;
	add.s64 	%rd7, %rd4, %rd6;
	ld.global.f32 	%f1, [%rd7];
	mul.wide.u32 	%rd8, %r9, 4;
	add.s64 	%rd9, %rd5, %rd8;
	ld.global.f32 	%f2, [%rd9];
	fma.rn.f32 	%f3, %f1, %f2, 0f00000000;
	ld.global.f32 	%f4, [%rd7+4];
	ld.global.f32 	%f5, [%rd9+16];
	fma.rn.f32 	%f6, %f4, %f5, %f3;
	ld.global.f32 	%f7, [%rd7+8];
	ld.global.f32 	%f8, [%rd9+32];
	fma.rn.f32 	%f9, %f7, %f8, %f6;
	ld.global.f32 	%f10, [%rd7+12];
	ld.global.f32 	%f11, [%rd9+48];
	fma.rn.f32 	%f12, %f10, %f11, %f9;
	cvta.to.global.u64 	%rd10, %rd3;
	add.s32 	%r10, %r7, %r9;
	mul.wide.u32 	%rd11, %r10, 4;
	add.s64 	%rd12, %rd10, %rd11;
	st.global.f32 	[%rd12], %f12;
	ret;

}
	// .globl	_Z9matmul_v1IfLi2ELi4ELi4ELi4EEvPT_S1_S1_
.visible .entry _Z9matmul_v1IfLi2ELi4ELi4ELi4EEvPT_S1_S1_(
	.param .u64 .ptr .align 1 _Z9matmul_v1IfLi2ELi4ELi4ELi4EEvPT_S1_S1__param_0,
	.param .u64 .ptr .align 1 _Z9matmul_v1IfLi2ELi4ELi4ELi4EEvPT_S1_S1__param_1,
	.param .u64 .ptr .align 1 _Z9matmul_v1IfLi2ELi4ELi4ELi4EEvPT_S1_S1__param_2
)
{
	.reg .b32 	%r<20>;
	.reg .b32 	%f<17>;
	.reg .b64 	%rd<13>;
	// demoted variable
	.shared .align 4 .b8 _ZZ9matmul_v1IfLi2ELi4ELi4ELi4EEvPT_S1_S1_E8a_shared[16];
	// demoted variable
	.shared .align 4 .b8 _ZZ9matmul_v1IfLi2ELi4ELi4ELi4EEvPT_S1_S1_E8b_shared[16];
	ld.param.u64 	%rd1, [_Z9matmul_v1IfLi2ELi4ELi4ELi4EEvPT_S1_S1__param_0];
	ld.param.u64 	%rd2, [_Z9matmul_v1IfLi2ELi4ELi4ELi4EEvPT_S1_S1__param_1];
	ld.param.u64 	%rd3, [_Z9matmul_v1IfLi2ELi4ELi4ELi4EEvPT_S1_S1__param_2];
	cvta.to.global.u64 	%rd4, %rd2;
	cvta.to.global.u64 	%rd5, %rd1;
	mov.u32 	%r1, %ctaid.x;
	mov.u32 	%r2, %ctaid.y;
	shl.b32 	%r3, %r1, 3;
	shl.b32 	%r4, %r2, 1;
	mov.u32 	%r5, %tid.x;
	mov.u32 	%r6, %tid.y;
	shl.b32 	%r7, %r5, 2;
	add.s32 	%r8, %r7, %r6;
	add.s32 	%r9, %r8, %r3;
	shl.b32 	%r10, %r5, 3;
	mov.u32 	%r11, _ZZ9matmul_v1IfLi2ELi4ELi4ELi4EEvPT_S1_S1_E8a_shared;
	add.s32 	%r12, %r11, %r10;
	shl.b32 	%r13, %r6, 2;
	add.s32 	%r14, %r12, %r13;
	add.s32 	%r15, %r8, %r4;
	mov.u32 	%r16, _ZZ9matmul_v1IfLi2ELi4ELi4ELi4EEvPT_S1_S1_E8b_shared;
	add.s32 	%r17, %r16, %r13;
	add.s32 	%r18, %r17, %r10;
	mul.wide.u32 	%rd6, %r9, 4;
	add.s64 	%rd7, %rd5, %rd6;
	ld.global.f32 	%f1, [%rd7];
	st.shared.f32 	[%r14], %f1;
	mul.wide.u32 	%rd8, %r15, 4;
	add.s64 	%rd9, %rd4, %rd8;
	ld.global.f32 	%f2, [%rd9];
	st.shared.f32 	[%r18], %f2;
	bar.sync 	0;
	ld.shared.f32 	%f3, [%r12];
	ld.shared.f32 	%f4, [%r17];
	fma.rn.f32 	%f5, %f3, %f4, 0f00000000;
	ld.shared.f32 	%f6, [%r12+4];
	ld.shared.f32 	%f7, [%r17+8];
	fma.rn.f32 	%f8, %f6, %f7, %f5;
	bar.sync 	0;
	ld.global.f32 	%f9, [%rd7+8];
	st.shared.f32 	[%r14], %f9;
	ld.global.f32 	%f10, [%rd9+32];
	st.shared.f32 	[%r18], %f10;
	bar.sync 	0;
	ld.shared.f32 	%f11, [%r12];
	ld.shared.f32 	%f12, [%r17];
	fma.rn.f32 	%f13, %f11, %f12, %f8;
	ld.shared.f32 	%f14, [%r12+4];
	ld.shared.f32 	%f15, [%r17+8];
	fma.rn.f32 	%f16, %f14, %f15, %f13;
	bar.sync 	0;
	cvta.to.global.u64 	%rd10, %rd3;
	add.s32 	%r19, %r15, %r3;
	mul.wide.u32 	%rd11, %r19, 4;
	add.s64 	%rd12, %rd10, %rd11;
	st.global.f32 	[%rd12], %f16;
	ret;

}
	// .globl	_Z9matmul_v2IfLi2ELi4ELi4ELi4ELi2EEvPT_S1_S1_
.visible .entry _Z9matmul_v2IfLi2ELi4ELi4ELi4ELi2EEvPT_S1_S1_(
	.param .u64 .ptr .align 1 _Z9matmul_v2IfLi2ELi4ELi4ELi4ELi2EEvPT_S1_S1__param_0,
	.param .u64 .ptr .align 1 _Z9matmul_v2IfLi2ELi4ELi4ELi4ELi2EEvPT_S1_S1__param_1,
	.param .u64 .ptr .align 1 _Z9matmul_v2IfLi2ELi4ELi4ELi4ELi2EEvPT_S1_S1__param_2
)
{
	.reg .b32 	%r<24>;
	.reg .b32 	%f<49>;
	.reg .b64 	%rd<13>;
	// demoted variable
	.shared .align 4 .b8 _ZZ9matmul_v2IfLi2ELi4ELi4ELi4ELi2EEvPT_S1_S1_E8a_shared[16];
	// demoted variable
	.shared .align 4 .b8 _ZZ9matmul_v2IfLi2ELi4ELi4ELi4ELi2EEvPT_S1_S1_E8b_shared[16];
	ld.param.u64 	%rd1, [_Z9matmul_v2IfLi2ELi4ELi4ELi4ELi2EEvPT_S1_S1__param_0];
	ld.param.u64 	%rd2, [_Z9matmul_v2IfLi2ELi4ELi4ELi4ELi2EEvPT_S1_S1__param_1];
	ld.param.u64 	%rd3, [_Z9matmul_v2IfLi2ELi4ELi4ELi4ELi2EEvPT_S1_S1__param_2];
	mov.u32 	%r1, %ctaid.x;
	mov.u32 	%r2, %ctaid.y;
	shl.b32 	%r3, %r1, 3;
	shl.b32 	%r4, %r2, 1;
	add.s32 	%r5, %r3, %r4;
	cvta.to.global.u64 	%rd4, %rd3;
	mov.u32 	%r6, %tid.x;
	mov.u32 	%r7, %tid.y;
	shl.b32 	%r8, %r7, 1;
	shl.b32 	%r9, %r6, 3;
	add.s32 	%r10, %r9, %r8;
	add.s32 	%r11, %r10, %r3;
	cvta.to.global.u64 	%rd5, %rd1;
	cvta.to.global.u64 	%rd6, %rd2;
	shl.b32 	%r12, %r6, 2;
	sub.s32 	%r13, %r10, %r12;
	add.s32 	%r14, %r10, %r4;
	mul.wide.u32 	%rd7, %r11, 4;
	add.s64 	%rd8, %rd5, %rd7;
	ld.global.f32 	%f1, [%rd8];
	shl.b32 	%r15, %r13, 2;
	mov.u32 	%r16, _ZZ9matmul_v2IfLi2ELi4ELi4ELi4ELi2EEvPT_S1_S1_E8a_shared;
	add.s32 	%r17, %r16, %r15;
	st.shared.f32 	[%r17], %f1;
	mul.wide.u32 	%rd9, %r14, 4;
	add.s64 	%rd10, %rd6, %rd9;
	ld.global.f32 	%f2, [%rd10];
	mov.u32 	%r18, _ZZ9matmul_v2IfLi2ELi4ELi4ELi4ELi2EEvPT_S1_S1_E8b_shared;
	add.s32 	%r19, %r18, %r15;
	st.shared.f32 	[%r19], %f2;
	ld.global.f32 	%f3, [%rd8+4];
	st.shared.f32 	[%r17+4], %f3;
	ld.global.f32 	%f4, [%rd10+4];
	st.shared.f32 	[%r19+4], %f4;
	ld.global.f32 	%f5, [%rd8+16];
	st.shared.f32 	[%r17+8], %f5;
	ld.global.f32 	%f6, [%rd10+16];
	st.shared.f32 	[%r19+8], %f6;
	ld.global.f32 	%f7, [%rd8+20];
	st.shared.f32 	[%r17+12], %f7;
	ld.global.f32 	%f8, [%rd10+20];
	st.shared.f32 	[%r19+12], %f8;
	bar.sync 	0;
	shl.b32 	%r20, %r6, 4;
	add.s32 	%r21, %r16, %r20;
	shl.b32 	%r22, %r7, 3;
	add.s32 	%r23, %r18, %r22;
	ld.shared.f32 	%f9, [%r21];
	ld.shared.f32 	%f10, [%r23];
	fma.rn.f32 	%f11, %f9, %f10, 0f00000000;
	ld.shared.f32 	%f12, [%r21+4];
	ld.shared.f32 	%f13, [%r23+8];
	fma.rn.f32 	%f14, %f12, %f13, %f11;
	ld.shared.f32 	%f15, [%r23+4];
	fma.rn.f32 	%f16, %f9, %f15, 0f00000000;
	ld.shared.f32 	%f17, [%r23+12];
	fma.rn.f32 	%f18, %f12, %f17, %f16;
	ld.shared.f32 	%f19, [%r21+8];
	fma.rn.f32 	%f20, %f19, %f10, 0f00000000;
	ld.shared.f32 	%f21, [%r21+12];
	fma.rn.f32 	%f22, %f21, %f13, %f20;
	fma.rn.f32 	%f23, %f19, %f15, 0f00000000;
	fma.rn.f32 	%f24, %f21, %f17, %f23;
	bar.sync 	0;
	ld.global.f32 	%f25, [%rd8+8];
	st.shared.f32 	[%r17], %f25;
	ld.global.f32 	%f26, [%rd10+32];
	st.shared.f32 	[%r19], %f26;
	ld.global.f32 	%f27, [%rd8+12];
	st.shared.f32 	[%r17+4], %f27;
	ld.global.f32 	%f28, [%rd10+36];
	st.shared.f32 	[%r19+4], %f28;
	ld.global.f32 	%f29, [%rd8+24];
	st.shared.f32 	[%r17+8], %f29;
	ld.global.f32 	%f30, [%rd10+48];
	st.shared.f32 	[%r19+8], %f30;
	ld.global.f32 	%f31, [%rd8+28];
	st.shared.f32 	[%r17+12], %f31;
	ld.global.f32 	%f32, [%rd10+52];
	st.shared.f32 	[%r19+12], %f32;
	bar.sync 	0;
	ld.shared.f32 	%f33, [%r21];
	ld.shared.f32 	%f34, [%r23];
	fma.rn.f32 	%f35, %f33, %f34, %f14;
	ld.shared.f32 	%f36, [%r21+4];
	ld.shared.f32 	%f37, [%r23+8];
	fma.rn.f32 	%f38, %f36, %f37, %f35;
	ld.shared.f32 	%f39, [%r23+4];
	fma.rn.f32 	%f40, %f33, %f39, %f18;
	ld.shared.f32 	%f41, [%r23+12];
	fma.rn.f32 	%f42, %f36, %f41, %f40;
	ld.shared.f32 	%f43, [%r21+8];
	fma.rn.f32 	%f44, %f43, %f34, %f22;
	ld.shared.f32 	%f45, [%r21+12];
	fma.rn.f32 	%f46, %f45, %f37, %f44;
	fma.rn.f32 	%f47, %f43, %f39, %f24;
	fma.rn.f32 	%f48, %f45, %f41, %f47;
	bar.sync 	0;
	mul.wide.u32 	%rd11, %r5, 4;
	add.s64 	%rd12, %rd4, %rd11;
	st.global.f32 	[%rd12], %f38;
	st.global.f32 	[%rd12+4], %f42;
	st.global.f32 	[%rd12+16], %f46;
	st.global.f32 	[%rd12+20], %f48;
	ret;

}
	// .globl	_Z9matmul_v0IfLi32ELi4096ELi4096ELi4096EEvPT_S1_S1_
.visible .entry _Z9matmul_v0IfLi32ELi4096ELi4096ELi4096EEvPT_S1_S1_(
	.param .u64 .ptr .align 1 _Z9matmul_v0IfLi32ELi4096ELi4096ELi4096EEvPT_S1_S1__param_0,
	.param .u64 .ptr .align 1 _Z9matmul_v0IfLi32ELi4096ELi4096ELi4096EEvPT_S1_S1__param_1,
	.param .u64 .ptr .align 1 _Z9matmul_v0IfLi32ELi4096ELi4096ELi4096EEvPT_S1_S1__param_2
)
{
	.reg .pred 	%p<2>;
	.reg .b32 	%r<15>;
	.reg .b32 	%f<52>;
	.reg .b64 	%rd<25>;

	ld.param.u64 	%rd8, [_Z9matmul_v0IfLi32ELi4096ELi4096ELi4096EEvPT_S1_S1__param_0];
	ld.param.u64 	%rd9, [_Z9matmul_v0IfLi32ELi4096ELi4096ELi4096EEvPT_S1_S1__param_1];
	ld.param.u64 	%rd7, [_Z9matmul_v0IfLi32ELi4096ELi4096ELi4096EEvPT_S1_S1__param_2];
	cvta.to.global.u64 	%rd10, %rd9;
	cvta.to.global.u64 	%rd11, %rd8;
	mov.u32 	%r6, %ctaid.x;
	shl.b32 	%r7, %r6, 17;
	mov.u32 	%r8, %ctaid.y;
	shl.b32 	%r9, %r8, 5;
	mov.u32 	%r10, %tid.x;
	shl.b32 	%r11, %r10, 12;
	add.s32 	%r1, %r11, %r7;
	mov.u32 	%r12, %tid.y;
	add.s32 	%r2, %r12, %r9;
	mul.wide.u32 	%rd12, %r8, 128;
	mul.wide.u32 	%rd13, %r12, 4;
	add.s64 	%rd14, %rd12, %rd13;
	add.s64 	%rd15, %rd14, %rd10;
	add.s64 	%rd24, %rd15, 131072;
	mul.wide.u32 	%rd16, %r6, 524288;
	mul.wide.u32 	%rd17, %r10, 16384;
	add.s64 	%rd18, %rd16, %rd17;
	add.s64 	%rd19, %rd18, %rd11;
	add.s64 	%rd23, %rd19, 32;
	mov.f32 	%f51, 0f00000000;
	mov.b32 	%r14, 0;
$L__BB3_1:
	ld.global.f32 	%f4, [%rd23+-32];
	ld.global.f32 	%f5, [%rd24+-131072];
	fma.rn.f32 	%f6, %f4, %f5, %f51;
	ld.global.f32 	%f7, [%rd23+-28];
	ld.global.f32 	%f8, [%rd24+-114688];
	fma.rn.f32 	%f9, %f7, %f8, %f6;
	ld.global.f32 	%f10, [%rd23+-24];
	ld.global.f32 	%f11, [%rd24+-98304];
	fma.rn.f32 	%f12, %f10, %f11, %f9;
	ld.global.f32 	%f13, [%rd23+-20];
	ld.global.f32 	%f14, [%rd24+-81920];
	fma.rn.f32 	%f15, %f13, %f14, %f12;
	ld.global.f32 	%f16, [%rd23+-16];
	ld.global.f32 	%f17, [%rd24+-65536];
	fma.rn.f32 	%f18, %f16, %f17, %f15;
	ld.global.f32 	%f19, [%rd23+-12];
	ld.global.f32 	%f20, [%rd24+-49152];
	fma.rn.f32 	%f21, %f19, %f20, %f18;
	ld.global.f32 	%f22, [%rd23+-8];
	ld.global.f32 	%f23, [%rd24+-32768];
	fma.rn.f32 	%f24, %f22, %f23, %f21;
	ld.global.f32 	%f25, [%rd23+-4];
	ld.global.f32 	%f26, [%rd24+-16384];
	fma.rn.f32 	%f27, %f25, %f26, %f24;
	ld.global.f32 	%f28, [%rd23];
	ld.global.f32 	%f29, [%rd24];
	fma.rn.f32 	%f30, %f28, %f29, %f27;
	ld.global.f32 	%f31, [%rd23+4];
	ld.global.f32 	%f32, [%rd24+16384];
	fma.rn.f32 	%f33, %f31, %f32, %f30;
	ld.global.f32 	%f34, [%rd23+8];
	ld.global.f32 	%f35, [%rd24+32768];
	fma.rn.f32 	%f36, %f34, %f35, %f33;
	ld.global.f32 	%f37, [%rd23+12];
	ld.global.f32 	%f38, [%rd24+49152];
	fma.rn.f32 	%f39, %f37, %f38, %f36;
	ld.global.f32 	%f40, [%rd23+16];
	ld.global.f32 	%f41, [%rd24+65536];
	fma.rn.f32 	%f42, %f40, %f41, %f39;
	ld.global.f32 	%f43, [%rd23+20];
	ld.global.f32 	%f44, [%rd24+81920];
	fma.rn.f32 	%f45, %f43, %f44, %f42;
	ld.global.f32 	%f46, [%rd23+24];
	ld.global.f32 	%f47, [%rd24+98304];
	fma.rn.f32 	%f48, %f46, %f47, %f45;
	ld.global.f32 	%f49, [%rd23+28];
	ld.global.f32 	%f50, [%rd24+114688];
	fma.rn.f32 	%f51, %f49, %f50, %f48;
	add.s32 	%r14, %r14, 16;
	add.s64 	%rd24, %rd24, 262144;
	add.s64 	%rd23, %rd23, 64;
	setp.ne.s32 	%p1, %r14, 4096;
	@%p1 bra 	$L__BB3_1;
	cvta.to.global.u64 	%rd20, %rd7;
	add.s32 	%r13, %r1, %r2;
	mul.wide.u32 	%rd21, %r13, 4;
	add.s64 	%rd22, %rd20, %rd21;
	st.global.f32 	[%rd22], %f51;
	ret;

}
	// .globl	_Z9matmul_v1IfLi32ELi4096ELi4096ELi4096EEvPT_S1_S1_
.visible .entry _Z9matmul_v1IfLi32ELi4096ELi4096ELi4096EEvPT_S1_S1_(
	.param .u64 .ptr .align 1 _Z9matmul_v1IfLi32ELi4096ELi4096ELi4096EEvPT_S1_S1__param_0,
	.param .u64 .ptr .align 1 _Z9matmul_v1IfLi32ELi4096ELi4096ELi4096EEvPT_S1_S1__param_1,
	.param .u64 .ptr .align 1 _Z9matmul_v1IfLi32ELi4096ELi4096ELi4096EEvPT_S1_S1__param_2
)
{
	.reg .pred 	%p<2>;
	.reg .b32 	%r<27>;
	.reg .b32 	%f<102>;
	.reg .b64 	%rd<16>;
	// demoted variable
	.shared .align 4 .b8 _ZZ9matmul_v1IfLi32ELi4096ELi4096ELi4096EEvPT_S1_S1_E8a_shared[4096];
	// demoted variable
	.shared .align 4 .b8 _ZZ9matmul_v1IfLi32ELi4096ELi4096ELi4096EEvPT_S1_S1_E8b_shared[4096];
	ld.param.u64 	%rd6, [_Z9matmul_v1IfLi32ELi4096ELi4096ELi4096EEvPT_S1_S1__param_0];
	ld.param.u64 	%rd7, [_Z9matmul_v1IfLi32ELi4096ELi4096ELi4096EEvPT_S1_S1__param_1];
	ld.param.u64 	%rd5, [_Z9matmul_v1IfLi32ELi4096ELi4096ELi4096EEvPT_S1_S1__param_2];
	cvta.to.global.u64 	%rd8, %rd7;
	cvta.to.global.u64 	%rd1, %rd6;
	mov.u32 	%r13, %ctaid.x;
	mov.u32 	%r14, %ctaid.y;
	shl.b32 	%r1, %r13, 17;
	shl.b32 	%r15, %r14, 5;
	mov.u32 	%r16, %tid.x;
	mov.u32 	%r17, %tid.y;
	shl.b32 	%r18, %r16, 12;
	or.b32  	%r19, %r18, %r17;
	add.s32 	%r25, %r19, %r1;
	shl.b32 	%r20, %r16, 7;
	mov.u32 	%r21, _ZZ9matmul_v1IfLi32ELi4096ELi4096ELi4096EEvPT_S1_S1_E8a_shared;
	add.s32 	%r3, %r21, %r20;
	shl.b32 	%r22, %r17, 2;
	add.s32 	%r4, %r3, %r22;
	add.s32 	%r5, %r19, %r15;
	mov.u32 	%r23, _ZZ9matmul_v1IfLi32ELi4096ELi4096ELi4096EEvPT_S1_S1_E8b_shared;
	add.s32 	%r7, %r23, %r22;
	add.s32 	%r6, %r7, %r20;
	mul.wide.u32 	%rd9, %r5, 4;
	add.s64 	%rd15, %rd8, %rd9;
	mov.f32 	%f101, 0f00000000;
	mov.b32 	%r26, 0;
$L__BB4_1:
	mul.wide.u32 	%rd10, %r25, 4;
	add.s64 	%rd11, %rd1, %rd10;
	ld.global.f32 	%f4, [%rd11];
	st.shared.f32 	[%r4], %f4;
	ld.global.f32 	%f5, [%rd15];
	st.shared.f32 	[%r6], %f5;
	bar.sync 	0;
	ld.shared.f32 	%f6, [%r3];
	ld.shared.f32 	%f7, [%r7];
	fma.rn.f32 	%f8, %f6, %f7, %f101;
	ld.shared.f32 	%f9, [%r3+4];
	ld.shared.f32 	%f10, [%r7+128];
	fma.rn.f32 	%f11, %f9, %f10, %f8;
	ld.shared.f32 	%f12, [%r3+8];
	ld.shared.f32 	%f13, [%r7+256];
	fma.rn.f32 	%f14, %f12, %f13, %f11;
	ld.shared.f32 	%f15, [%r3+12];
	ld.shared.f32 	%f16, [%r7+384];
	fma.rn.f32 	%f17, %f15, %f16, %f14;
	ld.shared.f32 	%f18, [%r3+16];
	ld.shared.f32 	%f19, [%r7+512];
	fma.rn.f32 	%f20, %f18, %f19, %f17;
	ld.shared.f32 	%f21, [%r3+20];
	ld.shared.f32 	%f22, [%r7+640];
	fma.rn.f32 	%f23, %f21, %f22, %f20;
	ld.shared.f32 	%f24, [%r3+24];
	ld.shared.f32 	%f25, [%r7+768];
	fma.rn.f32 	%f26, %f24, %f25, %f23;
	ld.shared.f32 	%f27, [%r3+28];
	ld.shared.f32 	%f28, [%r7+896];
	fma.rn.f32 	%f29, %f27, %f28, %f26;
	ld.shared.f32 	%f30, [%r3+32];
	ld.shared.f32 	%f31, [%r7+1024];
	fma.rn.f32 	%f32, %f30, %f31, %f29;
	ld.shared.f32 	%f33, [%r3+36];
	ld.shared.f32 	%f34, [%r7+1152];
	fma.rn.f32 	%f35, %f33, %f34, %f32;
	ld.shared.f32 	%f36, [%r3+40];
	ld.shared.f32 	%f37, [%r7+1280];
	fma.rn.f32 	%f38, %f36, %f37, %f35;
	ld.shared.f32 	%f39, [%r3+44];
	ld.shared.f32 	%f40, [%r7+1408];
	fma.rn.f32 	%f41, %f39, %f40, %f38;
	ld.shared.f32 	%f42, [%r3+48];
	ld.shared.f32 	%f43, [%r7+1536];
	fma.rn.f32 	%f44, %f42, %f43, %f41;
	ld.shared.f32 	%f45, [%r3+52];
	ld.shared.f32 	%f46, [%r7+1664];
	fma.rn.f32 	%f47, %f45, %f46, %f44;
	ld.shared.f32 	%f48, [%r3+56];
	ld.shared.f32 	%f49, [%r7+1792];
	fma.rn.f32 	%f50, %f48, %f49, %f47;
	ld.shared.f32 	%f51, [%r3+60];
	ld.shared.f32 	%f52, [%r7+1920];
	fma.rn.f32 	%f53, %f51, %f52, %f50;
	ld.shared.f32 	%f54, [%r3+64];
	ld.shared.f32 	%f55, [%r7+2048];
	fma.rn.f32 	%f56, %f54, %f55, %f53;
	ld.shared.f32 	%f57, [%r3+68];
	ld.shared.f32 	%f58, [%r7+2176];
	fma.rn.f32 	%f59, %f57, %f58, %f56;
	ld.shared.f32 	%f60, [%r3+72];
	ld.shared.f32 	%f61, [%r7+2304];
	fma.rn.f32 	%f62, %f60, %f61, %f59;
	ld.shared.f32 	%f63, [%r3+76];
	ld.shared.f32 	%f64, [%r7+2432];
	fma.rn.f32 	%f65, %f63, %f64, %f62;
	ld.shared.f32 	%f66, [%r3+80];
	ld.shared.f32 	%f67, [%r7+2560];
	fma.rn.f32 	%f68, %f66, %f67, %f65;
	ld.shared.f32 	%f69, [%r3+84];
	ld.shared.f32 	%f70, [%r7+2688];
	fma.rn.f32 	%f71, %f69, %f70, %f68;
	ld.shared.f32 	%f72, [%r3+88];
	ld.shared.f32 	%f73, [%r7+2816];
	fma.rn.f32 	%f74, %f72, %f73, %f71;
	ld.shared.f32 	%f75, [%r3+92];
	ld.shared.f32 	%f76, [%r7+2944];
	fma.rn.f32 	%f77, %f75, %f76, %f74;
	ld.shared.f32 	%f78, [%r3+96];
	ld.shared.f32 	%f79, [%r7+3072];
	fma.rn.f32 	%f80, %f78, %f79, %f77;
	ld.shared.f32 	%f81, [%r3+100];
	ld.shared.f32 	%f82, [%r7+3200];
	fma.rn.f32 	%f83, %f81, %f82, %f80;
	ld.shared.f32 	%f84, [%r3+104];
	ld.shared.f32 	%f85, [%r7+3328];
	fma.rn.f32 	%f86, %f84, %f85, %f83;
	ld.shared.f32 	%f87, [%r3+108];
	ld.shared.f32 	%f88, [%r7+3456];
	fma.rn.f32 	%f89, %f87, %f88, %f86;
	ld.shared.f32 	%f90, [%r3+112];
	ld.shared.f32 	%f91, [%r7+3584];
	fma.rn.f32 	%f92, %f90, %f91, %f89;
	ld.shared.f32 	%f93, [%r3+116];
	ld.shared.f32 	%f94, [%r7+3712];
	fma.rn.f32 	%f95, %f93, %f94, %f92;
	ld.shared.f32 	%f96, [%r3+120];
	ld.shared.f32 	%f97, [%r7+3840];
	fma.rn.f32 	%f98, %f96, %f97, %f95;
	ld.shared.f32 	%f99, [%r3+124];
	ld.shared.f32 	%f100, [%r7+3968];
	fma.rn.f32 	%f101, %f99, %f100, %f98;
	bar.sync 	0;
	add.s32 	%r26, %r26, 1;
	add.s64 	%rd15, %rd15, 524288;
	add.s32 	%r25, %r25, 32;
	setp.ne.s32 	%p1, %r26, 128;
	@%p1 bra 	$L__BB4_1;
	cvta.to.global.u64 	%rd12, %rd5;
	add.s32 	%r24, %r5, %r1;
	mul.wide.u32 	%rd13, %r24, 4;
	add.s64 	%rd14, %rd12, %rd13;
	st.global.f32 	[%rd14], %f101;
	ret;

}
	// .globl	_Z9matmul_v2IfLi32ELi4096ELi4096ELi4096ELi2EEvPT_S1_S1_
.visible .entry _Z9matmul_v2IfLi32ELi4096ELi4096ELi4096ELi2EEvPT_S1_S1_(
	.param .u64 .ptr .align 1 _Z9matmul_v2IfLi32ELi4096ELi4096ELi4096ELi2EEvPT_S1_S1__param_0,
	.param .u64 .ptr .align 1 _Z9matmul_v2IfLi32ELi4096ELi4096ELi4096ELi2EEvPT_S1_S1__param_1,
	.param .u64 .ptr .align 1 _Z9matmul_v2IfLi32ELi4096ELi4096ELi4096ELi2EEvPT_S1_S1__param_2
)
{
	.reg .pred 	%p<2>;
	.reg .b32 	%r<30>;
	.reg .b32 	%f<274>;
	.reg .b64 	%rd<19>;
	// demoted variable
	.shared .align 4 .b8 _ZZ9matmul_v2IfLi32ELi4096ELi4096ELi4096ELi2EEvPT_S1_S1_E8a_shared[4096];
	// demoted variable
	.shared .align 4 .b8 _ZZ9matmul_v2IfLi32ELi4096ELi4096ELi4096ELi2EEvPT_S1_S1_E8b_shared[4096];
	ld.param.u64 	%rd6, [_Z9matmul_v2IfLi32ELi4096ELi4096ELi4096ELi2EEvPT_S1_S1__param_1];
	mov.u32 	%r12, %ctaid.x;
	mov.u32 	%r13, %ctaid.y;
	shl.b32 	%r14, %r12, 17;
	shl.b32 	%r15, %r13, 5;
	add.s32 	%r1, %r14, %r15;
	mov.u32 	%r16, %tid.x;
	mov.u32 	%r17, %tid.y;
	shl.b32 	%r18, %r17, 1;
	shl.b32 	%r19, %r16, 13;
	or.b32  	%r20, %r19, %r18;
	add.s32 	%r28, %r20, %r14;
	cvta.to.global.u64 	%rd7, %rd6;
	mad.lo.s32 	%r21, %r16, -8128, %r20;
	add.s32 	%r22, %r20, %r15;
	shl.b32 	%r23, %r21, 2;
	mov.u32 	%r24, _ZZ9matmul_v2IfLi32ELi4096ELi4096ELi4096ELi2EEvPT_S1_S1_E8a_shared;
	add.s32 	%r3, %r24, %r23;
	mov.u32 	%r25, _ZZ9matmul_v2IfLi32ELi4096ELi4096ELi4096ELi2EEvPT_S1_S1_E8b_shared;
	add.s32 	%r4, %r25, %r23;
	shl.b32 	%r26, %r16, 8;
	add.s32 	%r5, %r24, %r26;
	shl.b32 	%r27, %r17, 3;
	add.s32 	%r6, %r25, %r27;
	mul.wide.u32 	%rd8, %r22, 4;
	add.s64 	%rd9, %rd8, %rd7;
	add.s64 	%rd18, %rd9, 16388;
	mov.b32 	%r29, 0;
	mov.f32 	%f270, 0f00000000;
	mov.f32 	%f271, %f270;
	mov.f32 	%f272, %f270;
	mov.f32 	%f273, %f270;
$L__BB5_1:
	ld.param.u64 	%rd16, [_Z9matmul_v2IfLi32ELi4096ELi4096ELi4096ELi2EEvPT_S1_S1__param_0];
	cvta.to.global.u64 	%rd10, %rd16;
	mul.wide.u32 	%rd11, %r28, 4;
	add.s64 	%rd12, %rd10, %rd11;
	ld.global.f32 	%f10, [%rd12];
	st.shared.f32 	[%r3], %f10;
	ld.global.f32 	%f11, [%rd18+-16388];
	st.shared.f32 	[%r4], %f11;
	ld.global.f32 	%f12, [%rd12+4];
	st.shared.f32 	[%r3+4], %f12;
	ld.global.f32 	%f13, [%rd18+-16384];
	st.shared.f32 	[%r4+4], %f13;
	ld.global.f32 	%f14, [%rd12+16384];
	st.shared.f32 	[%r3+128], %f14;
	ld.global.f32 	%f15, [%rd18+-4];
	st.shared.f32 	[%r4+128], %f15;
	ld.global.f32 	%f16, [%rd12+16388];
	st.shared.f32 	[%r3+132], %f16;
	ld.global.f32 	%f17, [%rd18];
	st.shared.f32 	[%r4+132], %f17;
	bar.sync 	0;
	ld.shared.f32 	%f18, [%r5];
	ld.shared.f32 	%f19, [%r6];
	fma.rn.f32 	%f20, %f18, %f19, %f273;
	ld.shared.f32 	%f21, [%r5+4];
	ld.shared.f32 	%f22, [%r6+128];
	fma.rn.f32 	%f23, %f21, %f22, %f20;
	ld.shared.f32 	%f24, [%r5+8];
	ld.shared.f32 	%f25, [%r6+256];
	fma.rn.f32 	%f26, %f24, %f25, %f23;
	ld.shared.f32 	%f27, [%r5+12];
	ld.shared.f32 	%f28, [%r6+384];
	fma.rn.f32 	%f29, %f27, %f28, %f26;
	ld.shared.f32 	%f30, [%r5+16];
	ld.shared.f32 	%f31, [%r6+512];
	fma.rn.f32 	%f32, %f30, %f31, %f29;
	ld.shared.f32 	%f33, [%r5+20];
	ld.shared.f32 	%f34, [%r6+640];
	fma.rn.f32 	%f35, %f33, %f34, %f32;
	ld.shared.f32 	%f36, [%r5+24];
	ld.shared.f32 	%f37, [%r6+768];
	fma.rn.f32 	%f38, %f36, %f37, %f35;
	ld.shared.f32 	%f39, [%r5+28];
	ld.shared.f32 	%f40, [%r6+896];
	fma.rn.f32 	%f41, %f39, %f40, %f38;
	ld.shared.f32 	%f42, [%r5+32];
	ld.shared.f32 	%f43, [%r6+1024];
	fma.rn.f32 	%f44, %f42, %f43, %f41;
	ld.shared.f32 	%f45, [%r5+36];
	ld.shared.f32 	%f46, [%r6+1152];
	fma.rn.f32 	%f47, %f45, %f46, %f44;
	ld.shared.f32 	%f48, [%r5+40];
	ld.shared.f32 	%f49, [%r6+1280];
	fma.rn.f32 	%f50, %f48, %f49, %f47;
	ld.shared.f32 	%f51, [%r5+44];
	ld.shared.f32 	%f52, [%r6+1408];
	fma.rn.f32 	%f53, %f51, %f52, %f50;
	ld.shared.f32 	%f54, [%r5+48];
	ld.shared.f32 	%f55, [%r6+1536];
	fma.rn.f32 	%f56, %f54, %f55, %f53;
	ld.shared.f32 	%f57, [%r5+52];
	ld.shared.f32 	%f58, [%r6+1664];
	fma.rn.f32 	%f59, %f57, %f58, %f56;
	ld.shared.f32 	%f60, [%r5+56];
	ld.shared.f32 	%f61, [%r6+1792];
	fma.rn.f32 	%f62, %f60, %f61, %f59;
	ld.shared.f32 	%f63, [%r5+60];
	ld.shared.f32 	%f64, [%r6+1920];
	fma.rn.f32 	%f65, %f63, %f64, %f62;
	ld.shared.f32 	%f66, [%r5+64];
	ld.shared.f32 	%f67, [%r6+2048];
	fma.rn.f32 	%f68, %f66, %f67, %f65;
	ld.shared.f32 	%f69, [%r5+68];
	ld.shared.f32 	%f70, [%r6+2176];
	fma.rn.f32 	%f71, %f69, %f70, %f68;
	ld.shared.f32 	%f72, [%r5+72];
	ld.shared.f32 	%f73, [%r6+2304];
	fma.rn.f32 	%f74, %f72, %f73, %f71;
	ld.shared.f32 	%f75, [%r5+76];
	ld.shared.f32 	%f76, [%r6+2432];
	fma.rn.f32 	%f77, %f75, %f76, %f74;
	ld.shared.f32 	%f78, [%r5+80];
	ld.shared.f32 	%f79, [%r6+2560];
	fma.rn.f32 	%f80, %f78, %f79, %f77;
	ld.shared.f32 	%f81, [%r5+84];
	ld.shared.f32 	%f82, [%r6+2688];
	fma.rn.f32 	%f83, %f81, %f82, %f80;
	ld.shared.f32 	%f84, [%r5+88];
	ld.shared.f32 	%f85, [%r6+2816];
	fma.rn.f32 	%f86, %f84, %f85, %f83;
	ld.shared.f32 	%f87, [%r5+92];
	ld.shared.f32 	%f88, [%r6+2944];
	fma.rn.f32 	%f89, %f87, %f88, %f86;
	ld.shared.f32 	%f90, [%r5+96];
	ld.shared.f32 	%f91, [%r6+3072];
	fma.rn.f32 	%f92, %f90, %f91, %f89;
	ld.shared.f32 	%f93, [%r5+100];
	ld.shared.f32 	%f94, [%r6+3200];
	fma.rn.f32 	%f95, %f93, %f94, %f92;
	ld.shared.f32 	%f96, [%r5+104];
	ld.shared.f32 	%f97, [%r6+3328];
	fma.rn.f32 	%f98, %f96, %f97, %f95;
	ld.shared.f32 	%f99, [%r5+108];
	ld.shared.f32 	%f100, [%r6+3456];
	fma.rn.f32 	%f101, %f99, %f100, %f98;
	ld.shared.f32 	%f102, [%r5+112];
	ld.shared.f32 	%f103, [%r6+3584];
	fma.rn.f32 	%f104, %f102, %f103, %f101;
	ld.shared.f32 	%f105, [%r5+116];
	ld.shared.f32 	%f106, [%r6+3712];
	fma.rn.f32 	%f107, %f105, %f106, %f104;
	ld.shared.f32 	%f108, [%r5+120];
	ld.shared.f32 	%f109, [%r6+3840];
	fma.rn.f32 	%f110, %f108, %f109, %f107;
	ld.shared.f32 	%f111, [%r5+124];
	ld.shared.f32 	%f112, [%r6+3968];
	fma.rn.f32 	%f273, %f111, %f112, %f110;
	ld.shared.f32 	%f113, [%r6+4];
	fma.rn.f32 	%f114, %f18, %f113, %f272;
	ld.shared.f32 	%f115, [%r6+132];
	fma.rn.f32 	%f116, %f21, %f115, %f114;
	ld.shared.f32 	%f117, [%r6+260];
	fma.rn.f32 	%f118, %f24, %f117, %f116;
	ld.shared.f32 	%f119, [%r6+388];
	fma.rn.f32 	%f120, %f27, %f119, %f118;
	ld.shared.f32 	%f121, [%r6+516];
	fma.rn.f32 	%f122, %f30, %f121, %f120;
	ld.shared.f32 	%f123, [%r6+644];
	fma.rn.f32 	%f124, %f33, %f123, %f122;
	ld.shared.f32 	%f125, [%r6+772];
	fma.rn.f32 	%f126, %f36, %f125, %f124;
	ld.shared.f32 	%f127, [%r6+900];
	fma.rn.f32 	%f128, %f39, %f127, %f126;
	ld.shared.f32 	%f129, [%r6+1028];
	fma.rn.f32 	%f130, %f42, %f129, %f128;
	ld.shared.f32 	%f131, [%r6+1156];
	fma.rn.f32 	%f132, %f45, %f131, %f130;
	ld.shared.f32 	%f133, [%r6+1284];
	fma.rn.f32 	%f134, %f48, %f133, %f132;
	ld.shared.f32 	%f135, [%r6+1412];
	fma.rn.f32 	%f136, %f51, %f135, %f134;
	ld.shared.f32 	%f137, [%r6+1540];
	fma.rn.f32 	%f138, %f54, %f137, %f136;
	ld.shared.f32 	%f139, [%r6+1668];
	fma.rn.f32 	%f140, %f57, %f139, %f138;
	ld.shared.f32 	%f141, [%r6+1796];
	fma.rn.f32 	%f142, %f60, %f141, %f140;
	ld.shared.f32 	%f143, [%r6+1924];
	fma.rn.f32 	%f144, %f63, %f143, %f142;
	ld.shared.f32 	%f145, [%r6+2052];
	fma.rn.f32 	%f146, %f66, %f145, %f144;
	ld.shared.f32 	%f147, [%r6+2180];
	fma.rn.f32 	%f148, %f69, %f147, %f146;
	ld.shared.f32 	%f149, [%r6+2308];
	fma.rn.f32 	%f150, %f72, %f149, %f148;
	ld.shared.f32 	%f151, [%r6+2436];
	fma.rn.f32 	%f152, %f75, %f151, %f150;
	ld.shared.f32 	%f153, [%r6+2564];
	fma.rn.f32 	%f154, %f78, %f153, %f152;
	ld.shared.f32 	%f155, [%r6+2692];
	fma.rn.f32 	%f156, %f81, %f155, %f154;
	ld.shared.f32 	%f157, [%r6+2820];
	fma.rn.f32 	%f158, %f84, %f157, %f156;
	ld.shared.f32 	%f159, [%r6+2948];
	fma.rn.f32 	%f160, %f87, %f159, %f158;
	ld.shared.f32 	%f161, [%r6+3076];
	fma.rn.f32 	%f162, %f90, %f161, %f160;
	ld.shared.f32 	%f163, [%r6+3204];
	fma.rn.f32 	%f164, %f93, %f163, %f162;
	ld.shared.f32 	%f165, [%r6+3332];
	fma.rn.f32 	%f166, %f96, %f165, %f164;
	ld.shared.f32 	%f167, [%r6+3460];
	fma.rn.f32 	%f168, %f99, %f167, %f166;
	ld.shared.f32 	%f169, [%r6+3588];
	fma.rn.f32 	%f170, %f102, %f169, %f168;
	ld.shared.f32 	%f171, [%r6+3716];
	fma.rn.f32 	%f172, %f105, %f171, %f170;
	ld.shared.f32 	%f173, [%r6+3844];
	fma.rn.f32 	%f174, %f108, %f173, %f172;
	ld.shared.f32 	%f175, [%r6+3972];
	fma.rn.f32 	%f272, %f111, %f175, %f174;
	ld.shared.f32 	%f176, [%r5+128];
	fma.rn.f32 	%f177, %f176, %f19, %f271;
	ld.shared.f32 	%f178, [%r5+132];
	fma.rn.f32 	%f179, %f178, %f22, %f177;
	ld.shared.f32 	%f180, [%r5+136];
	fma.rn.f32 	%f181, %f180, %f25, %f179;
	ld.shared.f32 	%f182, [%r5+140];
	fma.rn.f32 	%f183, %f182, %f28, %f181;
	ld.shared.f32 	%f184, [%r5+144];
	fma.rn.f32 	%f185, %f184, %f31, %f183;
	ld.shared.f32 	%f186, [%r5+148];
	fma.rn.f32 	%f187, %f186, %f34, %f185;
	ld.shared.f32 	%f188, [%r5+152];
	fma.rn.f32 	%f189, %f188, %f37, %f187;
	ld.shared.f32 	%f190, [%r5+156];
	fma.rn.f32 	%f191, %f190, %f40, %f189;
	ld.shared.f32 	%f192, [%r5+160];
	fma.rn.f32 	%f193, %f192, %f43, %f191;
	ld.shared.f32 	%f194, [%r5+164];
	fma.rn.f32 	%f195, %f194, %f46, %f193;
	ld.shared.f32 	%f196, [%r5+168];
	fma.rn.f32 	%f197, %f196, %f49, %f195;
	ld.shared.f32 	%f198, [%r5+172];
	fma.rn.f32 	%f199, %f198, %f52, %f197;
	ld.shared.f32 	%f200, [%r5+176];
	fma.rn.f32 	%f201, %f200, %f55, %f199;
	ld.shared.f32 	%f202, [%r5+180];
	fma.rn.f32 	%f203, %f202, %f58, %f201;
	ld.shared.f32 	%f204, [%r5+184];
	fma.rn.f32 	%f205, %f204, %f61, %f203;
	ld.shared.f32 	%f206, [%r5+188];
	fma.rn.f32 	%f207, %f206, %f64, %f205;
	ld.shared.f32 	%f208, [%r5+192];
	fma.rn.f32 	%f209, %f208, %f67, %f207;
	ld.shared.f32 	%f210, [%r5+196];
	fma.rn.f32 	%f211, %f210, %f70, %f209;
	ld.shared.f32 	%f212, [%r5+200];
	fma.rn.f32 	%f213, %f212, %f73, %f211;
	ld.shared.f32 	%f214, [%r5+204];
	fma.rn.f32 	%f215, %f214, %f76, %f213;
	ld.shared.f32 	%f216, [%r5+208];
	fma.rn.f32 	%f217, %f216, %f79, %f215;
	ld.shared.f32 	%f218, [%r5+212];
	fma.rn.f32 	%f219, %f218, %f82, %f217;
	ld.shared.f32 	%f220, [%r5+216];
	fma.rn.f32 	%f221, %f220, %f85, %f219;
	ld.shared.f32 	%f222, [%r5+220];
	fma.rn.f32 	%f223, %f222, %f88, %f221;
	ld.shared.f32 	%f224, [%r5+224];
	fma.rn.f32 	%f225, %f224, %f91, %f223;
	ld.shared.f32 	%f226, [%r5+228];
	fma.rn.f32 	%f227, %f226, %f94, %f225;
	ld.shared.f32 	%f228, [%r5+232];
	fma.rn.f32 	%f229, %f228, %f97, %f227;
	ld.shared.f32 	%f230, [%r5+236];
	fma.rn.f32 	%f231, %f230, %f100, %f229;
	ld.shared.f32 	%f232, [%r5+240];
	fma.rn.f32 	%f233, %f232, %f103, %f231;
	ld.shared.f32 	%f234, [%r5+244];
	fma.rn.f32 	%f235, %f234, %f106, %f233;
	ld.shared.f32 	%f236, [%r5+248];
	fma.rn.f32 	%f237, %f236, %f109, %f235;
	ld.shared.f32 	%f238, [%r5+252];
	fma.rn.f32 	%f271, %f238, %f112, %f237;
	fma.rn.f32 	%f239, %f176, %f113, %f270;
	fma.rn.f32 	%f240, %f178, %f115, %f239;
	fma.rn.f32 	%f241, %f180, %f117, %f240;
	fma.rn.f32 	%f242, %f182, %f119, %f241;
	fma.rn.f32 	%f243, %f184, %f121, %f242;
	fma.rn.f32 	%f244, %f186, %f123, %f243;
	fma.rn.f32 	%f245, %f188, %f125, %f244;
	fma.rn.f32 	%f246, %f190, %f127, %f245;
	fma.rn.f32 	%f247, %f192, %f129, %f246;
	fma.rn.f32 	%f248, %f194, %f131, %f247;
	fma.rn.f32 	%f249, %f196, %f133, %f248;
	fma.rn.f32 	%f250, %f198, %f135, %f249;
	fma.rn.f32 	%f251, %f200, %f137, %f250;
	fma.rn.f32 	%f252, %f202, %f139, %f251;
	fma.rn.f32 	%f253, %f204, %f141, %f252;
	fma.rn.f32 	%f254, %f206, %f143, %f253;
	fma.rn.f32 	%f255, %f208, %f145, %f254;
	fma.rn.f32 	%f256, %f210, %f147, %f255;
	fma.rn.f32 	%f257, %f212, %f149, %f256;
	fma.rn.f32 	%f258, %f214, %f151, %f257;
	fma.rn.f32 	%f259, %f216, %f153, %f258;
	fma.rn.f32 	%f260, %f218, %f155, %f259;
	fma.rn.f32 	%f261, %f220, %f157, %f260;
	fma.rn.f32 	%f262, %f222, %f159, %f261;
	fma.rn.f32 	%f263, %f224, %f161, %f262;
	fma.rn.f32 	%f264, %f226, %f163, %f263;
	fma.rn.f32 	%f265, %f228, %f165, %f264;
	fma.rn.f32 	%f266, %f230, %f167, %f265;
	fma.rn.f32 	%f267, %f232, %f169, %f266;
	fma.rn.f32 	%f268, %f234, %f171, %f267;
	fma.rn.f32 	%f269, %f236, %f173, %f268;
	fma.rn.f32 	%f270, %f238, %f175, %f269;
	bar.sync 	0;
	add.s32 	%r29, %r29, 1;
	add.s64 	%rd18, %rd18, 524288;
	add.s32 	%r28, %r28, 32;
	setp.ne.s32 	%p1, %r29, 128;
	@%p1 bra 	$L__BB5_1;
	ld.param.u64 	%rd17, [_Z9matmul_v2IfLi32ELi4096ELi4096ELi4096ELi2EEvPT_S1_S1__param_2];
	cvta.to.global.u64 	%rd13, %rd17;
	mul.wide.u32 	%rd14, %r1, 4;
	add.s64 	%rd15, %rd13, %rd14;
	st.global.f32 	[%rd15], %f273;
	st.global.f32 	[%rd15+4], %f272;
	st.global.f32 	[%rd15+16384], %f271;
	st.global.f32 	[%rd15+16388], %f270;
	ret;

}


// ===== COMPILED SASS (sm_100) =====

	.target	sm_100

	.elftype	@"ET_EXEC"


//--------------------- .note.nv.tkinfo           --------------------------
	.section	.note.nv.tkinfo,"",@"SHT_NOTE"
	.sectionflags	@"SHF_NOTE_NV_TKINFO"
	.tkinfo
        /*0018*/ 	.word	0x00000002
        /*0030*/ 	.string	""
        /*0030*/ 	.string	"ptxas"
        /*0030*/ 	.string	"Cuda compilation tools, release 13.0, V13.0.88"
        /*0030*/ 	.string	"Build cuda_13.0.r13.0/compiler.36424714_0"
        /*0030*/ 	.string	"-arch sm_100 -m 64 "



//--------------------- .note.nv.cuinfo           --------------------------
	.section	.note.nv.cuinfo,"",@"SHT_NOTE"
	.sectionflags	@"SHF_NOTE_NV_CUINFO"
        /*0018*/ 	.short	0x0002
        /*001a*/ 	.short	0x0064
        /*001c*/ 	.short	0x0082
	.zero		2


//--------------------- .nv.info                  --------------------------
	.section	.nv.info,"",@"SHT_CUDA_INFO"
	.align	4


	//----- nvinfo : EIATTR_REGCOUNT
	.align		4
        /*0000*/ 	.byte	0x04, 0x2f
        /*0002*/ 	.short	(.L_1 - .L_0)
	.align		4
.L_0:
        /*0004*/ 	.word	index@(_Z9matmul_v0IfLi2ELi4ELi4ELi4EEvPT_S1_S1_)
        /*0008*/ 	.word	0x00000014


	//----- nvinfo : EIATTR_FRAME_SIZE
	.align		4
.L_1:
        /*000c*/ 	.byte	0x04, 0x11
        /*000e*/ 	.short	(.L_3 - .L_2)
	.align		4
.L_2:
        /*0010*/ 	.word	index@(_Z9matmul_v0IfLi2ELi4ELi4ELi4EEvPT_S1_S1_)
        /*0014*/ 	.word	0x00000000


	//----- nvinfo : EIATTR_REGCOUNT
	.align		4
.L_3:
        /*0018*/ 	.byte	0x04, 0x2f
        /*001a*/ 	.short	(.L_5 - .L_4)
	.align		4
.L_4:
        /*001c*/ 	.word	index@(_Z9matmul_v1IfLi2ELi4ELi4ELi4EEvPT_S1_S1_)
        /*0020*/ 	.word	0x00000018


	//----- nvinfo : EIATTR_FRAME_SIZE
	.align		4
.L_5:
        /*0024*/ 	.byte	0x04, 0x11
        /*0026*/ 	.short	(.L_7 - .L_6)
	.align		4
.L_6:
        /*0028*/ 	.word	index@(_Z9matmul_v1IfLi2ELi4ELi4ELi4EEvPT_S1_S1_)
        /*002c*/ 	.word	0x00000000


	//----- nvinfo : EIATTR_REGCOUNT
	.align		4
.L_7:
        /*0030*/ 	.byte	0x04, 0x2f
        /*0032*/ 	.short	(.L_9 - .L_8)
	.align		4
.L_8:
        /*0034*/ 	.word	index@(_Z9matmul_v2IfLi2ELi4ELi4ELi4ELi2EEvPT_S1_S1_)
        /*0038*/ 	.word	0x00000020


	//----- nvinfo : EIATTR_FRAME_SIZE
	.align		4
.L_9:
        /*003c*/ 	.byte	0x04, 0x11
        /*003e*/ 	.short	(.L_11 - .L_10)
	.align		4
.L_10:
        /*0040*/ 	.word	index@(_Z9matmul_v2IfLi2ELi4ELi4ELi4ELi2EEvPT_S1_S1_)
        /*0044*/ 	.word	0x00000000


	//----- nvinfo : EIATTR_REGCOUNT
	.align		4
.L_11:
        /*0048*/ 	.byte	0x04, 0x2f
        /*004a*/ 	.short	(.L_13 - .L_12)
	.align		4
.L_12:
        /*004c*/ 	.word	index@(_Z9matmul_v0IfLi32ELi4096ELi4096ELi4096EEvPT_S1_S1_)
        /*0050*/ 	.word	0x0000001e


	//----- nvinfo : EIATTR_FRAME_SIZE
	.align		4
.L_13:
        /*0054*/ 	.byte	0x04, 0x11
        /*0056*/ 	.short	(.L_15 - .L_14)
	.align		4
.L_14:
        /*0058*/ 	.word	index@(_Z9matmul_v0IfLi32ELi4096ELi4096ELi4096EEvPT_S1_S1_)
        /*005c*/ 	.word	0x00000000


	//----- nvinfo : EIATTR_REGCOUNT
	.align		4
.L_15:
        /*0060*/ 	.byte	0x04, 0x2f
        /*0062*/ 	.short	(.L_17 - .L_16)
	.align		4
.L_16:
        /*0064*/ 	.word	index@(_Z9matmul_v1IfLi32ELi4096ELi4096ELi4096EEvPT_S1_S1_)
        /*0068*/ 	.word	0x00000020


	//----- nvinfo : EIATTR_FRAME_SIZE
	.align		4
.L_17:
        /*006c*/ 	.byte	0x04, 0x11
        /*006e*/ 	.short	(.L_19 - .L_18)
	.align		4
.L_18:
        /*0070*/ 	.word	index@(_Z9matmul_v1IfLi32ELi4096ELi4096ELi4096EEvPT_S1_S1_)
        /*0074*/ 	.word	0x00000000


	//----- nvinfo : EIATTR_REGCOUNT
	.align		4
.L_19:
        /*0078*/ 	.byte	0x04, 0x2f
        /*007a*/ 	.short	(.L_21 - .L_20)
	.align		4
.L_20:
        /*007c*/ 	.word	index@(_Z9matmul_v2IfLi32ELi4096ELi4096ELi4096ELi2EEvPT_S1_S1_)
        /*0080*/ 	.word	0x00000020


	//----- nvinfo : EIATTR_FRAME_SIZE
	.align		4
.L_21:
        /*0084*/ 	.byte	0x04, 0x11
        /*0086*/ 	.short	(.L_23 - .L_22)
	.align		4
.L_22:
        /*0088*/ 	.word	index@(_Z9matmul_v2IfLi32ELi4096ELi4096ELi4096ELi2EEvPT_S1_S1_)
        /*008c*/ 	.word	0x00000000


	//----- nvinfo : EIATTR_MIN_STACK_SIZE
	.align		4
.L_23:
        /*0090*/ 	.byte	0x04, 0x12
        /*0092*/ 	.short	(.L_25 - .L_24)
	.align		4
.L_24:
        /*0094*/ 	.word	index@(_Z9matmul_v2IfLi32ELi4096ELi4096ELi4096ELi2EEvPT_S1_S1_)
        /*0098*/ 	.word	0x00000000


	//----- nvinfo : EIATTR_MIN_STACK_SIZE
	.align		4
.L_25:
        /*009c*/ 	.byte	0x04, 0x12
        /*009e*/ 	.short	(.L_27 - .L_26)
	.align		4
.L_26:
        /*00a0*/ 	.word	index@(_Z9matmul_v1IfLi32ELi4096ELi4096ELi4096EEvPT_S1_S1_)
        /*00a4*/ 	.word	0x00000000


	//----- nvinfo : EIATTR_MIN_STACK_SIZE
	.align		4
.L_27:
        /*00a8*/ 	.byte	0x04, 0x12
        /*00aa*/ 	.short	(.L_29 - .L_28)
	.align		4
.L_28:
        /*00ac*/ 	.word	index@(_Z9matmul_v0IfLi32ELi4096ELi4096ELi4096EEvPT_S1_S1_)
        /*00b0*/ 	.word	0x00000000


	//----- nvinfo : EIATTR_MIN_STACK_SIZE
	.align		4
.L_29:
        /*00b4*/ 	.byte	0x04, 0x12
        /*00b6*/ 	.short	(.L_31 - .L_30)
	.align		4
.L_30:
        /*00b8*/ 	.word	index@(_Z9matmul_v2IfLi2ELi4ELi4ELi4ELi2EEvPT_S1_S1_)
        /*00bc*/ 	.word	0x00000000


	//----- nvinfo : EIATTR_MIN_STACK_SIZE
	.align		4
.L_31:
        /*00c0*/ 	.byte	0x04, 0x12
        /*00c2*/ 	.short	(.L_33 - .L_32)
	.align		4
.L_32:
        /*00c4*/ 	.word	index@(_Z9matmul_v1IfLi2ELi4ELi4ELi4EEvPT_S1_S1_)
        /*00c8*/ 	.word	0x00000000


	//----- nvinfo : EIATTR_MIN_STACK_SIZE
	.align		4
.L_33:
        /*00cc*/ 	.byte	0x04, 0x12
        /*00ce*/ 	.short	(.L_35 - .L_34)
	.align		4
.L_34:
        /*00d0*/ 	.word	index@(_Z9matmul_v0IfLi2ELi4ELi4ELi4EEvPT_S1_S1_)
        /*00d4*/ 	.word	0x00000000
.L_35:


//--------------------- .nv.compat                --------------------------
	.section	.nv.compat,"",@"SHT_CUDA_COMPAT_INFO"
	.align	4
        /*0000*/ 	.byte	0x02, 0x09, 0x00, 0x00, 0x02, 0x02, 0x01, 0x00, 0x02, 0x05, 0x05, 0x00, 0x03, 0x07, 0x01, 0x01
        /*0010*/ 	.byte	0x02, 0x03, 0x00, 0x00, 0x02, 0x06, 0x01, 0x00, 0x04, 0x0b, 0x08, 0x00, 0x09, 0x00, 0x00, 0x00
        /*0020*/ 	.byte	0x00, 0x00, 0x00, 0x00


//--------------------- .nv.info._Z9matmul_v2IfLi32ELi4096ELi4096ELi4096ELi2EEvPT_S1_S1_ --------------------------
	.section	.nv.info._Z9matmul_v2IfLi32ELi4096ELi4096ELi4096ELi2EEvPT_S1_S1_,"",@"SHT_CUDA_INFO"
	.sectionflags	@""
	.align	4


	//----- nvinfo : EIATTR_CUDA_API_VERSION
	.align		4
        /*0000*/ 	.byte	0x04, 0x37
        /*0002*/ 	.short	(.L_37 - .L_36)
.L_36:
        /*0004*/ 	.word	0x00000082


	//----- nvinfo : EIATTR_KPARAM_INFO
	.align		4
.L_37:
        /*0008*/ 	.byte	0x04, 0x17
        /*000a*/ 	.short	(.L_39 - .L_38)
.L_38:
        /*000c*/ 	.word	0x00000000
        /*0010*/ 	.short	0x0002
        /*0012*/ 	.short	0x0010
        /*0014*/ 	.byte	0x00, 0xf5, 0x21, 0x00


	//----- nvinfo : EIATTR_KPARAM_INFO
	.align		4
.L_39:
        /*0018*/ 	.byte	0x04, 0x17
        /*001a*/ 	.short	(.L_41 - .L_40)
.L_40:
        /*001c*/ 	.word	0x00000000
        /*0020*/ 	.short	0x0001
        /*0022*/ 	.short	0x0008
        /*0024*/ 	.byte	0x00, 0xf5, 0x21, 0x00


	//----- nvinfo : EIATTR_KPARAM_INFO
	.align		4
.L_41:
        /*0028*/ 	.byte	0x04, 0x17
        /*002a*/ 	.short	(.L_43 - .L_42)
.L_42:
        /*002c*/ 	.word	0x00000000
        /*0030*/ 	.short	0x0000
        /*0032*/ 	.short	0x0000
        /*0034*/ 	.byte	0x00, 0xf5, 0x21, 0x00


	//----- nvinfo : EIATTR_SPARSE_MMA_MASK
	.align		4
.L_43:
        /*0038*/ 	.byte	0x03, 0x50
        /*003a*/ 	.short	0x0000


	//----- nvinfo : EIATTR_MAXREG_COUNT
	.align		4
        /*003c*/ 	.byte	0x03, 0x1b
        /*003e*/ 	.short	0x00ff


	//----- nvinfo : EIATTR_NUM_BARRIERS
	.align		4
        /*0040*/ 	.byte	0x02, 0x4c
        /*0042*/ 	.byte	0x01
	.zero		1


	//----- nvinfo : EIATTR_MERCURY_ISA_VERSION
	.align		4
        /*0044*/ 	.byte	0x03, 0x5f
        /*0046*/ 	.short	0x0101


	//----- nvinfo : EIATTR_VRC_CTA_INIT_COUNT
	.align		4
        /*0048*/ 	.byte	0x02, 0x4a
	.zero		1
	.zero		1


	//----- nvinfo : EIATTR_EXIT_INSTR_OFFSETS
	.align		4
        /*004c*/ 	.byte	0x04, 0x1c
        /*004e*/ 	.short	(.L_45 - .L_44)


	//   ....[0]....
.L_44:
        /*0050*/ 	.word	0x00000ef0


	//----- nvinfo : EIATTR_CBANK_PARAM_SIZE
	.align		4
.L_45:
        /*0054*/ 	.byte	0x03, 0x19
        /*0056*/ 	.short	0x0018


	//----- nvinfo : EIATTR_PARAM_CBANK
	.align		4
        /*0058*/ 	.byte	0x04, 0x0a
        /*005a*/ 	.short	(.L_47 - .L_46)
	.align		4
.L_46:
        /*005c*/ 	.word	index@(.nv.constant0._Z9matmul_v2IfLi32ELi4096ELi4096ELi4096ELi2EEvPT_S1_S1_)
        /*0060*/ 	.short	0x0380
        /*0062*/ 	.short	0x0018


	//----- nvinfo : EIATTR_SW_WAR
	.align		4
.L_47:
        /*0064*/ 	.byte	0x04, 0x36
        /*0066*/ 	.short	(.L_49 - .L_48)
.L_48:
        /*0068*/ 	.word	0x00000008
.L_49:


//--------------------- .nv.info._Z9matmul_v1IfLi32ELi4096ELi4096ELi4096EEvPT_S1_S1_ --------------------------
	.section	.nv.info._Z9matmul_v1IfLi32ELi4096ELi4096ELi4096EEvPT_S1_S1_,"",@"SHT_CUDA_INFO"
	.sectionflags	@""
	.align	4


	//----- nvinfo : EIATTR_CUDA_API_VERSION
	.align		4
        /*0000*/ 	.byte	0x04, 0x37
        /*0002*/ 	.short	(.L_51 - .L_50)
.L_50:
        /*0004*/ 	.word	0x00000082


	//----- nvinfo : EIATTR_KPARAM_INFO
	.align		4
.L_51:
        /*0008*/ 	.byte	0x04, 0x17
        /*000a*/ 	.short	(.L_53 - .L_52)
.L_52:
        /*000c*/ 	.word	0x00000000
        /*0010*/ 	.short	0x0002
        /*0012*/ 	.short	0x0010
        /*0014*/ 	.byte	0x00, 0xf5, 0x21, 0x00


	//----- nvinfo : EIATTR_KPARAM_INFO
	.align		4
.L_53:
        /*0018*/ 	.byte	0x04, 0x17
        /*001a*/ 	.short	(.L_55 - .L_54)
.L_54:
        /*001c*/ 	.word	0x00000000
        /*0020*/ 	.short	0x0001
        /*0022*/ 	.short	0x0008
        /*0024*/ 	.byte	0x00, 0xf5, 0x21, 0x00


	//----- nvinfo : EIATTR_KPARAM_INFO
	.align		4
.L_55:
        /*0028*/ 	.byte	0x04, 0x17
        /*002a*/ 	.short	(.L_57 - .L_56)
.L_56:
        /*002c*/ 	.word	0x00000000
        /*0030*/ 	.short	0x0000
        /*0032*/ 	.short	0x0000
        /*0034*/ 	.byte	0x00, 0xf5, 0x21, 0x00


	//----- nvinfo : EIATTR_SPARSE_MMA_MASK
	.align		4
.L_57:
        /*0038*/ 	.byte	0x03, 0x50
        /*003a*/ 	.short	0x0000


	//----- nvinfo : EIATTR_MAXREG_COUNT
	.align		4
        /*003c*/ 	.byte	0x03, 0x1b
        /*003e*/ 	.short	0x00ff


	//----- nvinfo : EIATTR_NUM_BARRIERS
	.align		4
        /*0040*/ 	.byte	0x02, 0x4c
        /*0042*/ 	.byte	0x01
	.zero		1


	//----- nvinfo : EIATTR_MERCURY_ISA_VERSION
	.align		4
        /*0044*/ 	.byte	0x03, 0x5f
        /*0046*/ 	.short	0x0101


	//----- nvinfo : EIATTR_VRC_CTA_INIT_COUNT
	.align		4
        /*0048*/ 	.byte	0x02, 0x4a
	.zero		1
	.zero		1


	//----- nvinfo : EIATTR_EXIT_INSTR_OFFSETS
	.align		4
        /*004c*/ 	.byte	0x04, 0x1c
        /*004e*/ 	.short	(.L_59 - .L_58)


	//   ....[0]....
.L_58:
        /*0050*/ 	.word	0x00000740


	//----- nvinfo : EIATTR_CBANK_PARAM_SIZE
	.align		4
.L_59:
        /*0054*/ 	.byte	0x03, 0x19
        /*0056*/ 	.short	0x0018


	//----- nvinfo : EIATTR_PARAM_CBANK
	.align		4
        /*0058*/ 	.byte	0x04, 0x0a
        /*005a*/ 	.short	(.L_61 - .L_60)
	.align		4
.L_60:
        /*005c*/ 	.word	index@(.nv.constant0._Z9matmul_v1IfLi32ELi4096ELi4096ELi4096EEvPT_S1_S1_)
        /*0060*/ 	.short	0x0380
        /*0062*/ 	.short	0x0018


	//----- nvinfo : EIATTR_SW_WAR
	.align		4
.L_61:
        /*0064*/ 	.byte	0x04, 0x36
        /*0066*/ 	.short	(.L_63 - .L_62)
.L_62:
        /*0068*/ 	.word	0x00000008
.L_63:


//--------------------- .nv.info._Z9matmul_v0IfLi32ELi4096ELi4096ELi4096EEvPT_S1_S1_ --------------------------
	.section	.nv.info._Z9matmul_v0IfLi32ELi4096ELi4096ELi4096EEvPT_S1_S1_,"",@"SHT_CUDA_INFO"
	.sectionflags	@""
	.align	4


	//----- nvinfo : EIATTR_CUDA_API_VERSION
	.align		4
        /*0000*/ 	.byte	0x04, 0x37
        /*0002*/ 	.short	(.L_65 - .L_64)
.L_64:
        /*0004*/ 	.word	0x00000082


	//----- nvinfo : EIATTR_KPARAM_INFO
	.align		4
.L_65:
        /*0008*/ 	.byte	0x04, 0x17
        /*000a*/ 	.short	(.L_67 - .L_66)
.L_66:
        /*000c*/ 	.word	0x00000000
        /*0010*/ 	.short	0x0002
        /*0012*/ 	.short	0x0010
        /*0014*/ 	.byte	0x00, 0xf5, 0x21, 0x00


	//----- nvinfo : EIATTR_KPARAM_INFO
	.align		4
.L_67:
        /*0018*/ 	.byte	0x04, 0x17
        /*001a*/ 	.short	(.L_69 - .L_68)
.L_68:
        /*001c*/ 	.word	0x00000000
        /*0020*/ 	.short	0x0001
        /*0022*/ 	.short	0x0008
        /*0024*/ 	.byte	0x00, 0xf5, 0x21, 0x00


	//----- nvinfo : EIATTR_KPARAM_INFO
	.align		4
.L_69:
        /*0028*/ 	.byte	0x04, 0x17
        /*002a*/ 	.short	(.L_71 - .L_70)
.L_70:
        /*002c*/ 	.word	0x00000000
        /*0030*/ 	.short	0x0000
        /*0032*/ 	.short	0x0000
        /*0034*/ 	.byte	0x00, 0xf5, 0x21, 0x00


	//----- nvinfo : EIATTR_SPARSE_MMA_MASK
	.align		4
.L_71:
        /*0038*/ 	.byte	0x03, 0x50
        /*003a*/ 	.short	0x0000


	//----- nvinfo : EIATTR_MAXREG_COUNT
	.align		4
        /*003c*/ 	.byte	0x03, 0x1b
        /*003e*/ 	.short	0x00ff


	//----- nvinfo : EIATTR_MERCURY_ISA_VERSION
	.align		4
        /*0040*/ 	.byte	0x03, 0x5f
        /*0042*/ 	.short	0x0101


	//----- nvinfo : EIATTR_VRC_CTA_INIT_COUNT
	.align		4
        /*0044*/ 	.byte	0x02, 0x4a
	.zero		1
	.zero		1


	//----- nvinfo : EIATTR_EXIT_INSTR_OFFSETS
	.align		4
        /*0048*/ 	.byte	0x04, 0x1c
        /*004a*/ 	.short	(.L_73 - .L_72)


	//   ....[0]....
.L_72:
        /*004c*/ 	.word	0x00000510


	//----- nvinfo : EIATTR_CBANK_PARAM_SIZE
	.align		4
.L_73:
        /*0050*/ 	.byte	0x03, 0x19
        /*0052*/ 	.short	0x0018


	//----- nvinfo : EIATTR_PARAM_CBANK
	.align		4
        /*0054*/ 	.byte	0x04, 0x0a
        /*0056*/ 	.short	(.L_75 - .L_74)
	.align		4
.L_74:
        /*0058*/ 	.word	index@(.nv.constant0._Z9matmul_v0IfLi32ELi4096ELi4096ELi4096EEvPT_S1_S1_)
        /*005c*/ 	.short	0x0380
        /*005e*/ 	.short	0x0018


	//----- nvinfo : EIATTR_SW_WAR
	.align		4
.L_75:
        /*0060*/ 	.byte	0x04, 0x36
        /*0062*/ 	.short	(.L_77 - .L_76)
.L_76:
        /*0064*/ 	.word	0x00000008
.L_77:


//--------------------- .nv.info._Z9matmul_v2IfLi2ELi4ELi4ELi4ELi2EEvPT_S1_S1_ --------------------------
	.section	.nv.info._Z9matmul_v2IfLi2ELi4ELi4ELi4ELi2EEvPT_S1_S1_,"",@"SHT_CUDA_INFO"
	.sectionflags	@""
	.align	4


	//----- nvinfo : EIATTR_CUDA_API_VERSION
	.align		4
        /*0000*/ 	.byte	0x04, 0x37
        /*0002*/ 	.short	(.L_79 - .L_78)
.L_78:
        /*0004*/ 	.word	0x00000082


	//----- nvinfo : EIATTR_KPARAM_INFO
	.align		4
.L_79:
        /*0008*/ 	.byte	0x04, 0x17
        /*000a*/ 	.short	(.L_81 - .L_80)
.L_80:
        /*000c*/ 	.word	0x00000000
        /*0010*/ 	.short	0x0002
        /*0012*/ 	.short	0x0010
        /*0014*/ 	.byte	0x00, 0xf5, 0x21, 0x00


	//----- nvinfo : EIATTR_KPARAM_INFO
	.align		4
.L_81:
        /*0018*/ 	.byte	0x04, 0x17
        /*001a*/ 	.short	(.L_83 - .L_82)
.L_82:
        /*001c*/ 	.word	0x00000000
        /*0020*/ 	.short	0x0001
        /*0022*/ 	.short	0x0008
        /*0024*/ 	.byte	0x00, 0xf5, 0x21, 0x00


	//----- nvinfo : EIATTR_KPARAM_INFO
	.align		4
.L_83:
        /*0028*/ 	.byte	0x04, 0x17
        /*002a*/ 	.short	(.L_85 - .L_84)
.L_84:
        /*002c*/ 	.word	0x00000000
        /*0030*/ 	.short	0x0000
        /*0032*/ 	.short	0x0000
        /*0034*/ 	.byte	0x00, 0xf5, 0x21, 0x00


	//----- nvinfo : EIATTR_SPARSE_MMA_MASK
	.align		4
.L_85:
        /*0038*/ 	.byte	0x03, 0x50
        /*003a*/ 	.short	0x0000


	//----- nvinfo : EIATTR_MAXREG_COUNT
	.align		4
        /*003c*/ 	.byte	0x03, 0x1b
        /*003e*/ 	.short	0x00ff


	//----- nvinfo : EIATTR_NUM_BARRIERS
	.align		4
        /*0040*/ 	.byte	0x02, 0x4c
        /*0042*/ 	.byte	0x01
	.zero		1


	//----- nvinfo : EIATTR_MERCURY_ISA_VERSION
	.align		4
        /*0044*/ 	.byte	0x03, 0x5f
        /*0046*/ 	.short	0x0101


	//----- nvinfo : EIATTR_VRC_CTA_INIT_COUNT
	.align		4
        /*0048*/ 	.byte	0x02, 0x4a
	.zero		1
	.zero		1


	//----- nvinfo : EIATTR_EXIT_INSTR_OFFSETS
	.align		4
        /*004c*/ 	.byte	0x04, 0x1c
        /*004e*/ 	.short	(.L_87 - .L_86)


	//   ....[0]....
.L_86:
        /*0050*/ 	.word	0x000005a0


	//----- nvinfo : EIATTR_CBANK_PARAM_SIZE
	.align		4
.L_87:
        /*0054*/ 	.byte	0x03, 0x19
        /*0056*/ 	.short	0x0018


	//----- nvinfo : EIATTR_PARAM_CBANK
	.align		4
        /*0058*/ 	.byte	0x04, 0x0a
        /*005a*/ 	.short	(.L_89 - .L_88)
	.align		4
.L_88:
        /*005c*/ 	.word	index@(.nv.constant0._Z9matmul_v2IfLi2ELi4ELi4ELi4ELi2EEvPT_S1_S1_)
        /*0060*/ 	.short	0x0380
        /*0062*/ 	.short	0x0018


	//----- nvinfo : EIATTR_SW_WAR
	.align		4
.L_89:
        /*0064*/ 	.byte	0x04, 0x36
        /*0066*/ 	.short	(.L_91 - .L_90)
.L_90:
        /*0068*/ 	.word	0x00000008
.L_91:


//--------------------- .nv.info._Z9matmul_v1IfLi2ELi4ELi4ELi4EEvPT_S1_S1_ --------------------------
	.section	.nv.info._Z9matmul_v1IfLi2ELi4ELi4ELi4EEvPT_S1_S1_,"",@"SHT_CUDA_INFO"
	.sectionflags	@""
	.align	4


	//----- nvinfo : EIATTR_CUDA_API_VERSION
	.align		4
        /*0000*/ 	.byte	0x04, 0x37
        /*0002*/ 	.short	(.L_93 - .L_92)
.L_92:
        /*0004*/ 	.word	0x00000082


	//----- nvinfo : EIATTR_KPARAM_INFO
	.align		4
.L_93:
        /*0008*/ 	.byte	0x04, 0x17
        /*000a*/ 	.short	(.L_95 - .L_94)
.L_94:
        /*000c*/ 	.word	0x00000000
        /*0010*/ 	.short	0x0002
        /*0012*/ 	.short	0x0010
        /*0014*/ 	.byte	0x00, 0xf5, 0x21, 0x00


	//----- nvinfo : EIATTR_KPARAM_INFO
	.align		4
.L_95:
        /*0018*/ 	.byte	0x04, 0x17
        /*001a*/ 	.short	(.L_97 - .L_96)
.L_96:
        /*001c*/ 	.word	0x00000000
        /*0020*/ 	.short	0x0001
        /*0022*/ 	.short	0x0008
        /*0024*/ 	.byte	0x00, 0xf5, 0x21, 0x00


	//----- nvinfo : EIATTR_KPARAM_INFO
	.align		4
.L_97:
        /*0028*/ 	.byte	0x04, 0x17
        /*002a*/ 	.short	(.L_99 - .L_98)
.L_98:
        /*002c*/ 	.word	0x00000000
        /*0030*/ 	.short	0x0000
        /*0032*/ 	.short	0x0000
        /*0034*/ 	.byte	0x00, 0xf5, 0x21, 0x00


	//----- nvinfo : EIATTR_SPARSE_MMA_MASK
	.align		4
.L_99:
        /*0038*/ 	.byte	0x03, 0x50
        /*003a*/ 	.short	0x0000


	//----- nvinfo : EIATTR_MAXREG_COUNT
	.align		4
        /*003c*/ 	.byte	0x03, 0x1b
        /*003e*/ 	.short	0x00ff


	//----- nvinfo : EIATTR_NUM_BARRIERS
	.align		4
        /*0040*/ 	.byte	0x02, 0x4c
        /*0042*/ 	.byte	0x01
	.zero		1


	//----- nvinfo : EIATTR_MERCURY_ISA_VERSION
	.align		4
        /*0044*/ 	.byte	0x03, 0x5f
        /*0046*/ 	.short	0x0101


	//----- nvinfo : EIATTR_VRC_CTA_INIT_COUNT
	.align		4
        /*0048*/ 	.byte	0x02, 0x4a
	.zero		1
	.zero		1


	//----- nvinfo : EIATTR_EXIT_INSTR_OFFSETS
	.align		4
        /*004c*/ 	.byte	0x04, 0x1c
        /*004e*/ 	.short	(.L_101 - .L_100)


	//   ....[0]....
.L_100:
        /*0050*/ 	.word	0x00000300


	//----- nvinfo : EIATTR_CBANK_PARAM_SIZE
	.align		4
.L_101:
        /*0054*/ 	.byte	0x03, 0x19
        /*0056*/ 	.short	0x0018


	//----- nvinfo : EIATTR_PARAM_CBANK
	.align		4
        /*0058*/ 	.byte	0x04, 0x0a
        /*005a*/ 	.short	(.L_103 - .L_102)
	.align		4
.L_102:
        /*005c*/ 	.word	index@(.nv.constant0._Z9matmul_v1IfLi2ELi4ELi4ELi4EEvPT_S1_S1_)
        /*0060*/ 	.short	0x0380
        /*0062*/ 	.short	0x0018


	//----- nvinfo : EIATTR_SW_WAR
	.align		4
.L_103:
        /*0064*/ 	.byte	0x04, 0x36
        /*0066*/ 	.short	(.L_105 - .L_104)
.L_104:
        /*0068*/ 	.word	0x00000008
.L_105:


//--------------------- .nv.info._Z9matmul_v0IfLi2ELi4ELi4ELi4EEvPT_S1_S1_ --------------------------
	.section	.nv.info._Z9matmul_v0IfLi2ELi4ELi4ELi4EEvPT_S1_S1_,"",@"SHT_CUDA_INFO"
	.sectionflags	@""
	.align	4


	//----- nvinfo : EIATTR_CUDA_API_VERSION
	.align		4
        /*0000*/ 	.byte	0x04, 0x37
        /*0002*/ 	.short	(.L_107 - .L_106)
.L_106:
        /*0004*/ 	.word	0x00000082


	//----- nvinfo : EIATTR_KPARAM_INFO
	.align		4
.L_107:
        /*0008*/ 	.byte	0x04, 0x17
        /*000a*/ 	.short	(.L_109 - .L_108)
.L_108:
        /*000c*/ 	.word	0x00000000
        /*0010*/ 	.short	0x0002
        /*0012*/ 	.short	0x0010
        /*0014*/ 	.byte	0x00, 0xf5, 0x21, 0x00


	//----- nvinfo : EIATTR_KPARAM_INFO
	.align		4
.L_109:
        /*0018*/ 	.byte	0x04, 0x17
        /*001a*/ 	.short	(.L_111 - .L_110)
.L_110:
        /*001c*/ 	.word	0x00000000
        /*0020*/ 	.short	0x0001
        /*0022*/ 	.short	0x0008
        /*0024*/ 	.byte	0x00, 0xf5, 0x21, 0x00


	//----- nvinfo : EIATTR_KPARAM_INFO
	.align		4
.L_111:
        /*0028*/ 	.byte	0x04, 0x17
        /*002a*/ 	.short	(.L_113 - .L_112)
.L_112:
        /*002c*/ 	.word	0x00000000
        /*0030*/ 	.short	0x0000
        /*0032*/ 	.short	0x0000
        /*0034*/ 	.byte	0x00, 0xf5, 0x21, 0x00


	//----- nvinfo : EIATTR_SPARSE_MMA_MASK
	.align		4
.L_113:
        /*0038*/ 	.byte	0x03, 0x50
        /*003a*/ 	.short	0x0000


	//----- nvinfo : EIATTR_MAXREG_COUNT
	.align		4
        /*003c*/ 	.byte	0x03, 0x1b
        /*003e*/ 	.short	0x00ff


	//----- nvinfo : EIATTR_MERCURY_ISA_VERSION
	.align		4
        /*0040*/ 	.byte	0x03, 0x5f
        /*0042*/ 	.short	0x0101


	//----- nvinfo : EIATTR_VRC_CTA_INIT_COUNT
	.align		4
        /*0044*/ 	.byte	0x02, 0x4a
	.zero		1
	.zero		1


	//----- nvinfo : EIATTR_EXIT_INSTR_OFFSETS
	.align		4
        /*0048*/ 	.byte	0x04, 0x1c
        /*004a*/ 	.short	(.L_115 - .L_114)


	//   ....[0]....
.L_114:
        /*004c*/ 	.word	0x000001d0


	//----- nvinfo : EIATTR_CBANK_PARAM_SIZE
	.align		4
.L_115:
        /*0050*/ 	.byte	0x03, 0x19
        /*0052*/ 	.short	0x0018


	//----- nvinfo : EIATTR_PARAM_CBANK
	.align		4
        /*0054*/ 	.byte	0x04, 0x0a
        /*0056*/ 	.short	(.L_117 - .L_116)
	.align		4
.L_116:
        /*0058*/ 	.word	index@(.nv.constant0._Z9matmul_v0IfLi2ELi4ELi4ELi4EEvPT_S1_S1_)
        /*005c*/ 	.short	0x0380
        /*005e*/ 	.short	0x0018


	//----- nvinfo : EIATTR_SW_WAR
	.align		4
.L_117:
        /*0060*/ 	.byte	0x04, 0x36
        /*0062*/ 	.short	(.L_119 - .L_118)
.L_118:
        /*0064*/ 	.word	0x00000008
.L_119:


//--------------------- .nv.callgraph             --------------------------
	.section	.nv.callgraph,"",@"SHT_CUDA_CALLGRAPH"
	.align	4
	.sectionentsize	8
	.align		4
        /*0000*/ 	.word	0x00000000
	.align		4
        /*0004*/ 	.word	0xffffffff
	.align		4
        /*0008*/ 	.word	0x00000000
	.align		4
        /*000c*/ 	.word	0xfffffffe
	.align		4
        /*0010*/ 	.word	0x00000000
	.align		4
        /*0014*/ 	.word	0xfffffffd
	.align		4
        /*0018*/ 	.word	0x00000000
	.align		4
        /*001c*/ 	.word	0xfffffffc


//--------------------- .text._Z9matmul_v2IfLi32ELi4096ELi4096ELi4096ELi2EEvPT_S1_S1_ --------------------------
	.section	.text._Z9matmul_v2IfLi32ELi4096ELi4096ELi4096ELi2EEvPT_S1_S1_,"ax",@progbits
	.align	128
        .global         _Z9matmul_v2IfLi32ELi4096ELi4096ELi4096ELi2EEvPT_S1_S1_
        .type           _Z9matmul_v2IfLi32ELi4096ELi4096ELi4096ELi2EEvPT_S1_S1_,@function
        .size           _Z9matmul_v2IfLi32ELi4096ELi4096ELi4096ELi2EEvPT_S1_S1_,(.L_x_9 - _Z9matmul_v2IfLi32ELi4096ELi4096ELi4096ELi2EEvPT_S1_S1_)
        .other          _Z9matmul_v2IfLi32ELi4096ELi4096ELi4096ELi2EEvPT_S1_S1_,@"STO_CUDA_ENTRY STV_DEFAULT"
_Z9matmul_v2IfLi32ELi4096ELi4096ELi4096ELi2EEvPT_S1_S1_:
.text._Z9matmul_v2IfLi32ELi4096ELi4096ELi4096ELi2EEvPT_S1_S1_:
[----:B------:R-:W-:Y:S01]  /*0000*/  LDC R1, c[0x0][0x37c] ;  /* 0x0000df00ff017b82 */ /* 0x000fe20000000800 */
[----:B------:R-:W0:Y:S07]  /*0010*/  S2R R8, SR_TID.Y ;  /* 0x0000000000087919 */ /* 0x000e2e0000002200 */
[----:B------:R-:W1:Y:S01]  /*0020*/  LDC.64 R2, c[0x0][0x388] ;  /* 0x0000e200ff027b82 */ /* 0x000e620000000a00 */
[----:B------:R-:W-:Y:S01]  /*0030*/  UMOV UR4, 0x400 ;  /* 0x0000040000047882 */ /* 0x000fe20000000000 */
[----:B------:R-:W-:Y:S01]  /*0040*/  HFMA2 R25, -RZ, RZ, 0, 0 ;  /* 0x00000000ff197431 */ /* 0x000fe200000001ff */
[----:B------:R-:W2:Y:S01]  /*0050*/  S2R R6, SR_TID.X ;  /* 0x0000000000067919 */ /* 0x000ea20000002100 */
[----:B------:R-:W-:Y:S01]  /*0060*/  UIADD3 UR5, UPT, UPT, UR4, 0x1000, URZ ;  /* 0x0000100004057890 */ /* 0x000fe2000fffe0ff */
[----:B------:R-:W-:-:S02]  /*0070*/  CS2R R18, SRZ ;  /* 0x0000000000127805 */ /* 0x000fc4000001ff00 */
[----:B------:R-:W-:Y:S01]  /*0080*/  MOV R23, RZ ;  /* 0x000000ff00177202 */ /* 0x000fe20000000f00 */
[----:B------:R-:W3:Y:S01]  /*0090*/  S2R R24, SR_CTAID.Y ;  /* 0x0000000000187919 */ /* 0x000ee20000002600 */
[----:B------:R-:W4:Y:S01]  /*00a0*/  S2UR UR6, SR_CgaCtaId ;  /* 0x00000000000679c3 */ /* 0x000f220000008800 */
[----:B------:R-:W1:Y:S01]  /*00b0*/  LDCU.64 UR8, c[0x0][0x358] ;  /* 0x00006b00ff0877ac */ /* 0x000e620008000a00 */
[----:B------:R-:W5:Y:S01]  /*00c0*/  S2R R4, SR_CTAID.X ;  /* 0x0000000000047919 */ /* 0x000f620000002500 */
[----:B0-----:R-:W-:Y:S01]  /*00d0*/  SHF.L.U32 R0, R8, 0x1, RZ ;  /* 0x0000000108007819 */ /* 0x001fe200000006ff */
[----:B----4-:R-:W-:Y:S02]  /*00e0*/  ULEA UR5, UR6, UR5, 0x18 ;  /* 0x0000000506057291 */ /* 0x010fe4000f8ec0ff */
[----:B------:R-:W-:Y:S01]  /*00f0*/  ULEA UR4, UR6, UR4, 0x18 ;  /* 0x0000000406047291 */ /* 0x000fe2000f8ec0ff */
[----:B--2---:R-:W-:-:S04]  /*0100*/  SHF.L.U32 R5, R6, 0xd, RZ ;  /* 0x0000000d06057819 */ /* 0x004fc800000006ff */
[----:B------:R-:W-:Y:S02]  /*0110*/  LOP3.LUT R5, R5, R0, RZ, 0xfc, !PT ;  /* 0x0000000005057212 */ /* 0x000fe400078efcff */
[----:B---3--:R-:W-:Y:S02]  /*0120*/  SHF.L.U32 R24, R24, 0x5, RZ ;  /* 0x0000000518187819 */ /* 0x008fe400000006ff */
[-C--:B-----5:R-:W-:Y:S02]  /*0130*/  LEA R0, R4, R5.reuse, 0x11 ;  /* 0x0000000504007211 */ /* 0x0a0fe400078e88ff */
[----:B------:R-:W-:Y:S01]  /*0140*/  IADD3 R7, PT, PT, R24, R5, RZ ;  /* 0x0000000518077210 */ /* 0x000fe20007ffe0ff */
[----:B------:R-:W-:Y:S01]  /*0150*/  IMAD R5, R6, -0x1fc0, R5 ;  /* 0xffffe04006057824 */ /* 0x000fe200078e0205 */
[----:B------:R-:W-:-:S03]  /*0160*/  LEA R24, R4, R24, 0x11 ;  /* 0x0000001804187211 */ /* 0x000fc600078e88ff */
[----:B-1----:R-:W-:Y:S01]  /*0170*/  IMAD.WIDE.U32 R2, R7, 0x4, R2 ;  /* 0x0000000407027825 */ /* 0x002fe200078e0002 */
[C---:B------:R-:W-:Y:S02]  /*0180*/  LEA R20, R5.reuse, UR5, 0x2 ;  /* 0x0000000505147c11 */ /* 0x040fe4000f8e10ff */
[----:B------:R-:W-:Y:S02]  /*0190*/  LEA R21, R5, UR4, 0x2 ;  /* 0x0000000405157c11 */ /* 0x000fe4000f8e10ff */
[----:B------:R-:W-:Y:S02]  /*01a0*/  IADD3 R26, P0, PT, R2, 0x4004, RZ ;  /* 0x00004004021a7810 */ /* 0x000fe40007f1e0ff */
[----:B------:R-:W-:Y:S02]  /*01b0*/  LEA R2, R8, UR5, 0x3 ;  /* 0x0000000508027c11 */ /* 0x000fe4000f8e18ff */
[----:B------:R-:W-:Y:S02]  /*01c0*/  IADD3.X R27, PT, PT, RZ, R3, RZ, P0, !PT ;  /* 0x00000003ff1b7210 */ /* 0x000fe400007fe4ff */
[----:B------:R-:W-:Y:S01]  /*01d0*/  LEA R3, R6, UR4, 0x8 ;  /* 0x0000000406037c11 */ /* 0x000fe2000f8e40ff */
[----:B------:R-:W-:-:S06]  /*01e0*/  UMOV UR4, URZ ;  /* 0x000000ff00047c82 */ /* 0x000fcc0008000000 */
.L_x_0:
[----:B------:R-:W0:Y:S01]  /*01f0*/  LDC.64 R4, c[0x0][0x380] ;  /* 0x0000e000ff047b82 */ /* 0x000e220000000a00 */
[----:B------:R-:W2:Y:S04]  /*0200*/  LDG.E R7, desc[UR8][R26.64+-0x4004] ;  /* 0xffbffc081a077981 */ /* 0x000ea8000c1e1900 */
[----:B------:R-:W3:Y:S04]  /*0210*/  LDG.E R29, desc[UR8][R26.64+-0x4000] ;  /* 0xffc000081a1d7981 */ /* 0x000ee8000c1e1900 */
[----:B------:R-:W4:Y:S04]  /*0220*/  LDG.E R9, desc[UR8][R26.64+-0x4] ;  /* 0xfffffc081a097981 */ /* 0x000f28000c1e1900 */
[----:B------:R-:W5:Y:S01]  /*0230*/  LDG.E R11, desc[UR8][R26.64] ;  /* 0x000000081a0b7981 */ /* 0x000f62000c1e1900 */
[----:B0-----:R-:W-:-:S05]  /*0240*/  IMAD.WIDE.U32 R4, R0, 0x4, R4 ;  /* 0x0000000400047825 */ /* 0x001fca00078e0004 */
[----:B------:R-:W2:Y:S04]  /*0250*/  LDG.E R6, desc[UR8][R4.64] ;  /* 0x0000000804067981 */ /* 0x000ea8000c1e1900 */
[----:B------:R-:W3:Y:S04]  /*0260*/  LDG.E R22, desc[UR8][R4.64+0x4] ;  /* 0x0000040804167981 */ /* 0x000ee8000c1e1900 */
[----:B------:R-:W4:Y:S04]  /*0270*/  LDG.E R28, desc[UR8][R4.64+0x4000] ;  /* 0x00400008041c7981 */ /* 0x000f28000c1e1900 */
[----:B------:R-:W5:Y:S04]  /*0280*/  LDG.E R8, desc[UR8][R4.64+0x4004] ;  /* 0x0040040804087981 */ /* 0x000f68000c1e1900 */
[----:B--2---:R-:W-:Y:S04]  /*0290*/  STS [R21], R6 ;  /* 0x0000000615007388 */ /* 0x004fe80000000800 */
[----:B------:R-:W-:Y:S04]  /*02a0*/  STS [R20], R7 ;  /* 0x0000000714007388 */ /* 0x000fe80000000800 */
[----:B---3--:R-:W-:Y:S04]  /*02b0*/  STS [R21+0x4], R22 ;  /* 0x0000041615007388 */ /* 0x008fe80000000800 */
[----:B------:R-:W-:Y:S04]  /*02c0*/  STS [R20+0x4], R29 ;  /* 0x0000041d14007388 */ /* 0x000fe80000000800 */
[----:B----4-:R-:W-:Y:S04]  /*02d0*/  STS [R21+0x80], R28 ;  /* 0x0000801c15007388 */ /* 0x010fe80000000800 */
[----:B------:R-:W-:Y:S04]  /*02e0*/  STS [R20+0x80], R9 ;  /* 0x0000800914007388 */ /* 0x000fe80000000800 */
[----:B-----5:R-:W-:Y:S04]  /*02f0*/  STS [R21+0x84], R8 ;  /* 0x0000840815007388 */ /* 0x020fe80000000800 */
[----:B------:R-:W-:Y:S01]  /*0300*/  STS [R20+0x84], R11 ;  /* 0x0000840b14007388 */ /* 0x000fe20000000800 */
[----:B------:R-:W-:Y:S06]  /*0310*/  BAR.SYNC.DEFER_BLOCKING 0x0 ;  /* 0x0000000000007b1d */ /* 0x000fec0000010000 */
[----:B------:R-:W-:Y:S04]  /*0320*/  LDS.64 R16, [R2] ;  /* 0x0000000002107984 */ /* 0x000fe80000000a00 */
[----:B------:R-:W0:Y:S04]  /*0330*/  LDS.128 R8, [R3] ;  /* 0x0000000003087984 */ /* 0x000e280000000c00 */
[----:B------:R-:W1:Y:S04]  /*0340*/  LDS.128 R12, [R3+0x80] ;  /* 0x00008000030c7984 */ /* 0x000e680000000c00 */
[----:B------:R-:W2:Y:S04]  /*0350*/  LDS.64 R6, [R2+0x80] ;  /* 0x0000800002067984 */ /* 0x000ea80000000a00 */
[----:B------:R-:W3:Y:S01]  /*0360*/  LDS.64 R4, [R2+0x100] ;  /* 0x0001000002047984 */ /* 0x000ee20000000a00 */
[C---:B0-----:R-:W-:Y:S01]  /*0370*/  FFMA R23, R8.reuse, R16, R23 ;  /* 0x0000001008177223 */ /* 0x041fe20000000017 */
[-C--:B------:R-:W-:Y:S01]  /*0380*/  FFMA R18, R8, R17.reuse, R18 ;  /* 0x0000001108127223 */ /* 0x080fe20000000012 */
[----:B-1----:R-:W-:Y:S01]  /*0390*/  FFMA R16, R16, R12, R25 ;  /* 0x0000000c10107223 */ /* 0x002fe20000000019 */
[----:B------:R-:W-:Y:S01]  /*03a0*/  FFMA R12, R12, R17, R19 ;  /* 0x000000110c0c7223 */ /* 0x000fe20000000013 */
[----:B--2---:R-:W-:Y:S01]  /*03b0*/  FFMA R23, R6, R9, R23 ;  /* 0x0000000906177223 */ /* 0x004fe20000000017 */
[----:B------:R-:W-:-:S02]  /*03c0*/  FFMA R17, R9, R7, R18 ;  /* 0x0000000709117223 */ /* 0x000fc40000000012 */
[----:B------:R-:W0:Y:S01]  /*03d0*/  LDS.64 R8, [R2+0x180] ;  /* 0x0001800002087984 */ /* 0x000e220000000a00 */
[-C--:B------:R-:W-:Y:S01]  /*03e0*/  FFMA R25, R6, R13.reuse, R16 ;  /* 0x0000000d06197223 */ /* 0x080fe20000000010 */
[----:B---3--:R-:W-:Y:S01]  /*03f0*/  FFMA R23, R4, R10, R23 ;  /* 0x0000000a04177223 */ /* 0x008fe20000000017 */
[----:B------:R-:W-:Y:S01]  /*0400*/  FFMA R6, R7, R13, R12 ;  /* 0x0000000d07067223 */ /* 0x000fe2000000000c */
[----:B------:R-:W-:Y:S01]  /*0410*/  FFMA R10, R10, R5, R17 ;  /* 0x000000050a0a7223 */ /* 0x000fe20000000011 */
[----:B------:R-:W-:Y:S04]  /*0420*/  LDS.64 R12, [R2+0x200] ;  /* 0x00020000020c7984 */ /* 0x000fe80000000a00 */
[----:B------:R-:W1:Y:S01]  /*0430*/  LDS.128 R16, [R3+0x10] ;  /* 0x0000100003107984 */ /* 0x000e620000000c00 */
[-C--:B------:R-:W-:Y:S01]  /*0440*/  FFMA R22, R4, R14.reuse, R25 ;  /* 0x0000000e04167223 */ /* 0x080fe20000000019 */
[----:B------:R-:W-:-:S02]  /*0450*/  FFMA R14, R5, R14, R6 ;  /* 0x0000000e050e7223 */ /* 0x000fc40000000006 */
[----:B------:R-:W2:Y:S01]  /*0460*/  LDS.128 R4, [R3+0x90] ;  /* 0x0000900003047984 */ /* 0x000ea20000000c00 */
[C---:B0-----:R-:W-:Y:S01]  /*0470*/  FFMA R23, R8.reuse, R11, R23 ;  /* 0x0000000b08177223 */ /* 0x041fe20000000017 */
[----:B------:R-:W-:Y:S01]  /*0480*/  FFMA R10, R11, R9, R10 ;  /* 0x000000090b0a7223 */ /* 0x000fe2000000000a */
[-C--:B------:R-:W-:Y:S01]  /*0490*/  FFMA R25, R8, R15.reuse, R22 ;  /* 0x0000000f08197223 */ /* 0x080fe20000000016 */
[----:B------:R-:W-:Y:S02]  /*04a0*/  FFMA R15, R9, R15, R14 ;  /* 0x0000000f090f7223 */ /* 0x000fe4000000000e */
[----:B------:R-:W0:Y:S01]  /*04b0*/  LDS.64 R8, [R2+0x280] ;  /* 0x0002800002087984 */ /* 0x000e220000000a00 */
[C---:B-1----:R-:W-:Y:S01]  /*04c0*/  FFMA R29, R16.reuse, R12, R23 ;  /* 0x0000000c101d7223 */ /* 0x042fe20000000017 */
[-C--:B------:R-:W-:Y:S02]  /*04d0*/  FFMA R16, R16, R13.reuse, R10 ;  /* 0x0000000d10107223 */ /* 0x080fe4000000000a */
[----:B------:R-:W-:Y:S04]  /*04e0*/  LDS.64 R22, [R2+0x380] ;  /* 0x0003800002167984 */ /* 0x000fe80000000a00 */
[----:B------:R-:W1:Y:S01]  /*04f0*/  LDS.64 R10, [R2+0x300] ;  /* 0x00030000020a7984 */ /* 0x000e620000000a00 */
[----:B--2---:R-:W-:Y:S01]  /*0500*/  FFMA R12, R12, R4, R25 ;  /* 0x000000040c0c7223 */ /* 0x004fe20000000019 */
[----:B------:R-:W-:Y:S01]  /*0510*/  FFMA R4, R4, R13, R15 ;  /* 0x0000000d04047223 */ /* 0x000fe2000000000f */
[C---:B0-----:R-:W-:Y:S01]  /*0520*/  FFMA R29, R8.reuse, R17, R29 ;  /* 0x00000011081d7223 */ /* 0x041fe2000000001d */
[----:B------:R-:W-:Y:S01]  /*0530*/  FFMA R17, R17, R9, R16 ;  /* 0x0000000911117223 */ /* 0x000fe20000000010 */
[-C--:B------:R-:W-:Y:S01]  /*0540*/  FFMA R13, R8, R5.reuse, R12 ;  /* 0x00000005080d7223 */ /* 0x080fe2000000000c */
[----:B------:R-:W-:Y:S01]  /*0550*/  FFMA R4, R9, R5, R4 ;  /* 0x0000000509047223 */ /* 0x000fe20000000004 */
[----:B-1----:R-:W-:Y:S01]  /*0560*/  FFMA R25, R10, R18, R29 ;  /* 0x000000120a197223 */ /* 0x002fe2000000001d */
[----:B------:R-:W-:Y:S01]  /*0570*/  FFMA R18, R18, R11, R17 ;  /* 0x0000000b12127223 */ /* 0x000fe20000000011 */
[-C--:B------:R-:W-:Y:S01]  /*0580*/  FFMA R13, R10, R6.reuse, R13 ;  /* 0x000000060a0d7223 */ /* 0x080fe2000000000d */
[----:B------:R-:W-:Y:S01]  /*0590*/  FFMA R4, R11, R6, R4 ;  /* 0x000000060b047223 */ /* 0x000fe20000000004 */
[C---:B------:R-:W-:Y:S01]  /*05a0*/  FFMA R25, R22.reuse, R19, R25 ;  /* 0x0000001316197223 */ /* 0x040fe20000000019 */
[----:B------:R-:W-:Y:S01]  /*05b0*/  FFMA R6, R19, R23, R18 ;  /* 0x0000001713067223 */ /* 0x000fe20000000012 */
[----:B------:R-:W-:Y:S01]  /*05c0*/  LDS.128 R8, [R3+0x20] ;  /* 0x0000200003087984 */ /* 0x000fe20000000c00 */
[----:B------:R-:W-:-:S03]  /*05d0*/  FFMA R29, R22, R7, R13 ;  /* 0x00000007161d7223 */ /* 0x000fc6000000000d */
[----:B------:R-:W0:Y:S04]  /*05e0*/  LDS.64 R18, [R2+0x400] ;  /* 0x0004000002127984 */ /* 0x000e280000000a00 */
[----:B------:R-:W1:Y:S01]  /*05f0*/  LDS.128 R12, [R3+0xa0] ;  /* 0x0000a000030c7984 */ /* 0x000e620000000c00 */
[----:B------:R-:W-:-:S03]  /*0600*/  FFMA R7, R23, R7, R4 ;  /* 0x0000000717077223 */ /* 0x000fc60000000004 */
        /* <DEDUP_REMOVED lines=9> */
[----:B---3--:R-:W-:Y:S01]  /*06a0*/  FFMA R23, R4, R10, R23 ;  /* 0x0000000a04177223 */ /* 0x008fe20000000017 */
[-C--:B------:R-:W-:Y:S01]  /*06b0*/  FFMA R7, R16, R13.reuse, R18 ;  /* 0x0000000d10077223 */ /* 0x080fe20000000012 */
        /* <DEDUP_REMOVED lines=71> */
[----:B------:R-:W-:Y:S01]  /*0b30*/  LDS.64 R4, [R2+0xc00] ;  /* 0x000c000002047984 */ /* 0x000fe20000000a00 */
[----:B------:R-:W-:Y:S01]  /*0b40*/  FFMA R18, R19, R23, R18 ;  /* 0x0000001713127223 */ /* 0x000fe20000000012 */
[----:B------:R-:W-:-:S02]  /*0b50*/  FFMA R19, R22, R7, R13 ;  /* 0x0000000716137223 */ /* 0x000fc4000000000d */
[----:B------:R-:W0:Y:S01]  /*0b60*/  LDS.128 R8, [R3+0x60] ;  /* 0x0000600003087984 */ /* 0x000e220000000c00 */
[----:B------:R-:W-:-:S03]  /*0b70*/  FFMA R23, R23, R7, R6 ;  /* 0x0000000717177223 */ /* 0x000fc60000000006 */
[----:B------:R-:W1:Y:S04]  /*0b80*/  LDS.128 R12, [R3+0xe0] ;  /* 0x0000e000030c7984 */ /* 0x000e680000000c00 */
[----:B------:R-:W2:Y:S04]  /*0b90*/  LDS.64 R6, [R2+0xc80] ;  /* 0x000c800002067984 */ /* 0x000ea80000000a00 */
[----:B------:R-:W3:Y:S01]  /*0ba0*/  LDS.64 R16, [R2+0xd00] ;  /* 0x000d000002107984 */ /* 0x000ee20000000a00 */
[C---:B0-----:R-:W-:Y:S01]  /*0bb0*/  FFMA R25, R8.reuse, R4, R25 ;  /* 0x0000000408197223 */ /* 0x041fe20000000019 */
[-C--:B------:R-:W-:Y:S01]  /*0bc0*/  FFMA R18, R8, R5.reuse, R18 ;  /* 0x0000000508127223 */ /* 0x080fe20000000012 */
[----:B-1----:R-:W-:Y:S01]  /*0bd0*/  FFMA R4, R4, R12, R19 ;  /* 0x0000000c04047223 */ /* 0x002fe20000000013 */
[----:B------:R-:W-:-:S02]  /*0be0*/  FFMA R12, R12, R5, R23 ;  /* 0x000000050c0c7223 */ /* 0x000fc40000000017 */
[----:B------:R-:W0:Y:S01]  /*0bf0*/  LDS.64 R22, [R2+0xd80] ;  /* 0x000d800002167984 */ /* 0x000e220000000a00 */
[C---:B--2---:R-:W-:Y:S01]  /*0c00*/  FFMA R25, R6.reuse, R9, R25 ;  /* 0x0000000906197223 */ /* 0x044fe20000000019 */
[----:B------:R-:W-:Y:S01]  /*0c10*/  FFMA R9, R9, R7, R18 ;  /* 0x0000000709097223 */ /* 0x000fe20000000012 */
[-C--:B------:R-:W-:Y:S01]  /*0c20*/  FFMA R19, R6, R13.reuse, R4 ;  /* 0x0000000d06137223 */ /* 0x080fe20000000004 */
[----:B------:R-:W-:Y:S01]  /*0c30*/  FFMA R18, R7, R13, R12 ;  /* 0x0000000d07127223 */ /* 0x000fe2000000000c */
[----:B---3--:R-:W-:Y:S01]  /*0c40*/  FFMA R13, R16, R10, R25 ;  /* 0x0000000a100d7223 */ /* 0x008fe20000000019 */
[----:B------:R-:W-:Y:S01]  /*0c50*/  FFMA R10, R10, R17, R9 ;  /* 0x000000110a0a7223 */ /* 0x000fe20000000009 */
[----:B------:R-:W-:Y:S04]  /*0c60*/  LDS.128 R4, [R3+0x70] ;  /* 0x0000700003047984 */ /* 0x000fe80000000c00 */
[----:B------:R-:W1:Y:S01]  /*0c70*/  LDS.64 R8, [R2+0xe00] ;  /* 0x000e000002087984 */ /* 0x000e620000000a00 */
[-C--:B------:R-:W-:Y:S01]  /*0c80*/  FFMA R12, R16, R14.reuse, R19 ;  /* 0x0000000e100c7223 */ /* 0x080fe20000000013 */
[----:B------:R-:W-:-:S02]  /*0c90*/  FFMA R28, R17, R14, R18 ;  /* 0x0000000e111c7223 */ /* 0x000fc40000000012 */
[----:B------:R-:W2:Y:S01]  /*0ca0*/  LDS.128 R16, [R3+0xf0] ;  /* 0x0000f00003107984 */ /* 0x000ea20000000c00 */
[C---:B0-----:R-:W-:Y:S01]  /*0cb0*/  FFMA R13, R22.reuse, R11, R13 ;  /* 0x0000000b160d7223 */ /* 0x041fe2000000000d */
[----:B------:R-:W-:Y:S02]  /*0cc0*/  FFMA R14, R11, R23, R10 ;  /* 0x000000170b0e7223 */ /* 0x000fe4000000000a */
[----:B------:R-:W0:Y:S01]  /*0cd0*/  LDS.64 R10, [R2+0xe80] ;  /* 0x000e8000020a7984 */ /* 0x000e220000000a00 */
[-C--:B------:R-:W-:Y:S01]  /*0ce0*/  FFMA R25, R23, R15.reuse, R28 ;  /* 0x0000000f17197223 */ /* 0x080fe2000000001c */
[----:B------:R-:W-:Y:S01]  /*0cf0*/  FFMA R29, R22, R15, R12 ;  /* 0x0000000f161d7223 */ /* 0x000fe2000000000c */
[C---:B-1----:R-:W-:Y:S02]  /*0d00*/  FFMA R23, R4.reuse, R8, R13 ;  /* 0x0000000804177223 */ /* 0x042fe4000000000d */
[----:B------:R-:W1:Y:S01]  /*0d10*/  LDS.64 R12, [R2+0xf00] ;  /* 0x000f0000020c7984 */ /* 0x000e620000000a00 */
[----:B------:R-:W-:-:S03]  /*0d20*/  FFMA R4, R4, R9, R14 ;  /* 0x0000000904047223 */ /* 0x000fc6000000000e */
[----:B------:R-:W3:Y:S01]  /*0d30*/  LDS.64 R14, [R2+0xf80] ;  /* 0x000f8000020e7984 */ /* 0x000ee20000000a00 */
[----:B------:R-:W-:Y:S01]  /*0d40*/  UIADD3 UR4, UPT, UPT, UR4, 0x1, URZ ;  /* 0x0000000104047890 */ /* 0x000fe2000fffe0ff */
[----:B--2---:R-:W-:Y:S01]  /*0d50*/  FFMA R8, R8, R16, R29 ;  /* 0x0000001008087223 */ /* 0x004fe2000000001d */
[----:B------:R-:W-:Y:S02]  /*0d60*/  FFMA R16, R16, R9, R25 ;  /* 0x0000000910107223 */ /* 0x000fe40000000019 */
[----:B------:R-:W-:Y:S01]  /*0d70*/  UISETP.NE.AND UP0, UPT, UR4, 0x80, UPT ;  /* 0x000000800400788c */ /* 0x000fe2000bf05270 */
[----:B------:R-:W-:Y:S01]  /*0d80*/  BAR.SYNC.DEFER_BLOCKING 0x0 ;  /* 0x0000000000007b1d */ /* 0x000fe20000010000 */
[----:B------:R-:W-:Y:S02]  /*0d90*/  IADD3 R26, P0, PT, R26, 0x80000, RZ ;  /* 0x000800001a1a7810 */ /* 0x000fe40007f1e0ff */
[----:B------:R-:W-:Y:S02]  /*0da0*/  IADD3 R0, PT, PT, R0, 0x20, RZ ;  /* 0x0000002000007810 */ /* 0x000fe40007ffe0ff */
[----:B------:R-:W-:Y:S01]  /*0db0*/  IADD3.X R27, PT, PT, RZ, R27, RZ, P0, !PT ;  /* 0x0000001bff1b7210 */ /* 0x000fe200007fe4ff */
[C---:B0-----:R-:W-:Y:S01]  /*0dc0*/  FFMA R23, R10.reuse, R5, R23 ;  /* 0x000000050a177223 */ /* 0x041fe20000000017 */
[----:B------:R-:W-:Y:S01]  /*0dd0*/  FFMA R9, R10, R17, R8 ;  /* 0x000000110a097223 */ /* 0x000fe20000000008 */
[----:B------:R-:W-:Y:S01]  /*0de0*/  FFMA R5, R5, R11, R4 ;  /* 0x0000000b05057223 */ /* 0x000fe20000000004 */
[----:B------:R-:W-:Y:S01]  /*0df0*/  FFMA R16, R11, R17, R16 ;  /* 0x000000110b107223 */ /* 0x000fe20000000010 */
[C---:B-1----:R-:W-:Y:S01]  /*0e00*/  FFMA R23, R12.reuse, R6, R23 ;  /* 0x000000060c177223 */ /* 0x042fe20000000017 */
[-C--:B------:R-:W-:Y:S01]  /*0e10*/  FFMA R12, R12, R18.reuse, R9 ;  /* 0x000000120c0c7223 */ /* 0x080fe20000000009 */
[----:B------:R-:W-:Y:S01]  /*0e20*/  FFMA R6, R6, R13, R5 ;  /* 0x0000000d06067223 */ /* 0x000fe20000000005 */
[----:B------:R-:W-:Y:S01]  /*0e30*/  FFMA R16, R13, R18, R16 ;  /* 0x000000120d107223 */ /* 0x000fe20000000010 */
[C---:B---3--:R-:W-:Y:S01]  /*0e40*/  FFMA R23, R14.reuse, R7, R23 ;  /* 0x000000070e177223 */ /* 0x048fe20000000017 */
[----:B------:R-:W-:Y:S01]  /*0e50*/  FFMA R25, R14, R19, R12 ;  /* 0x000000130e197223 */ /* 0x000fe2000000000c */
[----:B------:R-:W-:Y:S01]  /*0e60*/  FFMA R18, R7, R15, R6 ;  /* 0x0000000f07127223 */ /* 0x000fe20000000006 */
[----:B------:R-:W-:Y:S01]  /*0e70*/  FFMA R19, R15, R19, R16 ;  /* 0x000000130f137223 */ /* 0x000fe20000000010 */
[----:B------:R-:W-:Y:S06]  /*0e80*/  BRA.U UP0, `(.L_x_0) ;  /* 0xfffffff100d87547 */ /* 0x000fec000b83ffff */
[----:B------:R-:W0:Y:S02]  /*0e90*/  LDC.64 R2, c[0x0][0x390] ;  /* 0x0000e400ff027b82 */ /* 0x000e240000000a00 */
[----:B0-----:R-:W-:-:S05]  /*0ea0*/  IMAD.WIDE.U32 R2, R24, 0x4, R2 ;  /* 0x0000000418027825 */ /* 0x001fca00078e0002 */
[----:B------:R-:W-:Y:S04]  /*0eb0*/  STG.E desc[UR8][R2.64], R23 ;  /* 0x0000001702007986 */ /* 0x000fe8000c101908 */
[----:B------:R-:W-:Y:S04]  /*0ec0*/  STG.E desc[UR8][R2.64+0x4], R18 ;  /* 0x0000041202007986 */ /* 0x000fe8000c101908 */
[----:B------:R-:W-:Y:S04]  /*0ed0*/  STG.E desc[UR8][R2.64+0x4000], R25 ;  /* 0x0040001902007986 */ /* 0x000fe8000c101908 */
[----:B------:R-:W-:Y:S01]  /*0ee0*/  STG.E desc[UR8][R2.64+0x4004], R19 ;  /* 0x0040041302007986 */ /* 0x000fe2000c101908 */
[----:B------:R-:W-:Y:S05]  /*0ef0*/  EXIT ;  /* 0x000000000000794d */ /* 0x000fea0003800000 */
.L_x_1:
[----:B------:R-:W-:-:S00]  /*0f00*/  BRA `(.L_x_1) ;  /* 0xfffffffc00fc7947 */ /* 0x000fc0000383ffff */
[----:B------:R-:W-:-:S00]  /*0f10*/  NOP ;  /* 0x0000000000007918 */ /* 0x000fc00000000000 */
        /* <DEDUP_REMOVED lines=14> */
.L_x_9:


//--------------------- .text._Z9matmul_v1IfLi32ELi4096ELi4096ELi4096EEvPT_S1_S1_ --------------------------
	.section	.text._Z9matmul_v1IfLi32ELi4096ELi4096ELi4096EEvPT_S1_S1_,"ax",@progbits
	.align	128
        .global         _Z9matmul_v1IfLi32ELi4096ELi4096ELi4096EEvPT_S1_S1_
        .type           _Z9matmul_v1IfLi32ELi4096ELi4096ELi4096EEvPT_S1_S1_,@function
        .size           _Z9matmul_v1IfLi32ELi4096ELi4096ELi4096EEvPT_S1_S1_,(.L_x_10 - _Z9matmul_v1IfLi32ELi4096ELi4096ELi4096EEvPT_S1_S1_)
        .other          _Z9matmul_v1IfLi32ELi4096ELi4096ELi4096EEvPT_S1_S1_,@"STO_CUDA_ENTRY STV_DEFAULT"
_Z9matmul_v1IfLi32ELi4096ELi4096ELi4096EEvPT_S1_S1_:
.text._Z9matmul_v1IfLi32ELi4096ELi4096ELi4096EEvPT_S1_S1_:
[----:B------:R-:W-:Y:S01]  /*0000*/  LDC R1, c[0x0][0x37c] ;  /* 0x0000df00ff017b82 */ /* 0x000fe20000000800 */
[----:B------:R-:W0:Y:S07]  /*0010*/  S2R R11, SR_TID.X ;  /* 0x00000000000b7919 */ /* 0x000e2e0000002100 */
[----:B------:R-:W1:Y:S01]  /*0020*/  S2UR UR5, SR_CgaCtaId ;  /* 0x00000000000579c3 */ /* 0x000e620000008800 */
[----:B------:R-:W-:Y:S01]  /*0030*/  UMOV UR4, 0x400 ;  /* 0x0000040000047882 */ /* 0x000fe20000000000 */
[----:B------:R-:W-:Y:S01]  /*0040*/  HFMA2 R23, -RZ, RZ, 0, 0 ;  /* 0x00000000ff177431 */ /* 0x000fe200000001ff */
[----:B------:R-:W2:Y:S01]  /*0050*/  S2R R16, SR_TID.Y ;  /* 0x0000000000107919 */ /* 0x000ea20000002200 */
[----:B------:R-:W3:Y:S01]  /*0060*/  LDCU.64 UR8, c[0x0][0x358] ;  /* 0x00006b00ff0877ac */ /* 0x000ee20008000a00 */
[----:B------:R-:W4:Y:S03]  /*0070*/  S2R R6, SR_CTAID.Y ;  /* 0x0000000000067919 */ /* 0x000f260000002600 */
[----:B------:R-:W5:Y:S01]  /*0080*/  LDC.64 R2, c[0x0][0x388] ;  /* 0x0000e200ff027b82 */ /* 0x000f620000000a00 */
[----:B------:R-:W3:Y:S07]  /*0090*/  S2R R0, SR_CTAID.X ;  /* 0x0000000000007919 */ /* 0x000eee0000002500 */
[----:B------:R-:W3:Y:S01]  /*00a0*/  LDC.64 R18, c[0x0][0x380] ;  /* 0x0000e000ff127b82 */ /* 0x000ee20000000a00 */
[----:B-1----:R-:W-:-:S02]  /*00b0*/  ULEA UR6, UR5, UR4, 0x18 ;  /* 0x0000000405067291 */ /* 0x002fc4000f8ec0ff */
[----:B------:R-:W-:-:S04]  /*00c0*/  UIADD3 UR4, UPT, UPT, UR4, 0x1000, URZ ;  /* 0x0000100004047890 */ /* 0x000fc8000fffe0ff */
[----:B------:R-:W-:Y:S01]  /*00d0*/  ULEA UR4, UR5, UR4, 0x18 ;  /* 0x0000000405047291 */ /* 0x000fe2000f8ec0ff */
[C---:B0-----:R-:W-:Y:S02]  /*00e0*/  SHF.L.U32 R4, R11.reuse, 0xc, RZ ;  /* 0x0000000c0b047819 */ /* 0x041fe400000006ff */
[----:B------:R-:W-:Y:S02]  /*00f0*/  LEA R17, R11, UR6, 0x7 ;  /* 0x000000060b117c11 */ /* 0x000fe4000f8e38ff */
[----:B--2---:R-:W-:-:S04]  /*0100*/  LOP3.LUT R9, R4, R16, RZ, 0xfc, !PT ;  /* 0x0000001004097212 */ /* 0x004fc800078efcff */
[----:B----4-:R-:W-:Y:S02]  /*0110*/  LEA R7, R6, R9, 0x5 ;  /* 0x0000000906077211 */ /* 0x010fe400078e28ff */
[C---:B------:R-:W-:Y:S01]  /*0120*/  LEA R6, R16.reuse, UR4, 0x2 ;  /* 0x0000000410067c11 */ /* 0x040fe2000f8e10ff */
[----:B------:R-:W-:Y:S01]  /*0130*/  UMOV UR4, URZ ;  /* 0x000000ff00047c82 */ /* 0x000fe20008000000 */
[----:B------:R-:W-:Y:S01]  /*0140*/  LEA R16, R16, R17, 0x2 ;  /* 0x0000001110107211 */ /* 0x000fe200078e10ff */
[----:B-----5:R-:W-:Y:S01]  /*0150*/  IMAD.WIDE.U32 R2, R7, 0x4, R2 ;  /* 0x0000000407027825 */ /* 0x020fe200078e0002 */
[----:B------:R-:W-:-:S04]  /*0160*/  LEA R4, R11, R6, 0x7 ;  /* 0x000000060b047211 */ /* 0x000fc800078e38ff */
[----:B------:R-:W-:Y:S02]  /*0170*/  MOV R5, R3 ;  /* 0x0000000300057202 */ /* 0x000fe40000000f00 */
[----:B---3--:R-:W-:-:S07]  /*0180*/  LEA R3, R0, R9, 0x11 ;  /* 0x0000000900037211 */ /* 0x008fce00078e88ff */
.L_x_2:
[----:B------:R-:W-:Y:S01]  /*0190*/  IMAD.WIDE.U32 R8, R3, 0x4, R18 ;  /* 0x0000000403087825 */ /* 0x000fe200078e0012 */
[----:B------:R-:W-:Y:S02]  /*01a0*/  MOV R25, R5 ;  /* 0x0000000500197202 */ /* 0x000fe40000000f00 */
[----:B------:R-:W-:Y:S02]  /*01b0*/  MOV R24, R2 ;  /* 0x0000000200187202 */ /* 0x000fe40000000f00 */
[----:B------:R-:W2:Y:S04]  /*01c0*/  LDG.E R29, desc[UR8][R8.64] ;  /* 0x00000008081d7981 */ /* 0x000ea8000c1e1900 */
[----:B------:R-:W3:Y:S01]  /*01d0*/  LDG.E R25, desc[UR8][R24.64] ;  /* 0x0000000818197981 */ /* 0x000ee2000c1e1900 */
[----:B------:R-:W-:Y:S01]  /*01e0*/  UIADD3 UR4, UPT, UPT, UR4, 0x1, URZ ;  /* 0x0000000104047890 */ /* 0x000fe2000fffe0ff */
[----:B------:R-:W-:-:S02]  /*01f0*/  IADD3 R2, P0, PT, R2, 0x80000, RZ ;  /* 0x0008000002027810 */ /* 0x000fc40007f1e0ff */
[----:B------:R-:W-:Y:S01]  /*0200*/  IADD3 R3, PT, PT, R3, 0x20, RZ ;  /* 0x0000002003037810 */ /* 0x000fe20007ffe0ff */
[----:B------:R-:W-:Y:S01]  /*0210*/  UISETP.NE.AND UP0, UPT, UR4, 0x80, UPT ;  /* 0x000000800400788c */ /* 0x000fe2000bf05270 */
[----:B------:R-:W-:Y:S01]  /*0220*/  IADD3.X R5, PT, PT, RZ, R5, RZ, P0, !PT ;  /* 0x00000005ff057210 */ /* 0x000fe200007fe4ff */
[----:B--2---:R-:W-:Y:S04]  /*0230*/  STS [R16], R29 ;  /* 0x0000001d10007388 */ /* 0x004fe80000000800 */
[----:B---3--:R-:W-:Y:S01]  /*0240*/  STS [R4], R25 ;  /* 0x0000001904007388 */ /* 0x008fe20000000800 */
[----:B------:R-:W-:Y:S06]  /*0250*/  BAR.SYNC.DEFER_BLOCKING 0x0 ;  /* 0x0000000000007b1d */ /* 0x000fec0000010000 */
[----:B------:R-:W-:Y:S04]  /*0260*/  LDS R26, [R6] ;  /* 0x00000000061a7984 */ /* 0x000fe80000000800 */
[----:B------:R-:W0:Y:S04]  /*0270*/  LDS.128 R12, [R17] ;  /* 0x00000000110c7984 */ /* 0x000e280000000c00 */
[----:B------:R-:W1:Y:S04]  /*0280*/  LDS R28, [R6+0x80] ;  /* 0x00008000061c7984 */ /* 0x000e680000000800 */
[----:B------:R-:W2:Y:S04]  /*0290*/  LDS R27, [R6+0x100] ;  /* 0x00010000061b7984 */ /* 0x000ea80000000800 */
[----:B------:R-:W3:Y:S04]  /*02a0*/  LDS R20, [R6+0x180] ;  /* 0x0001800006147984 */ /* 0x000ee80000000800 */
[----:B------:R-:W-:Y:S04]  /*02b0*/  LDS R21, [R6+0x200] ;  /* 0x0002000006157984 */ /* 0x000fe80000000800 */
[----:B------:R-:W4:Y:S04]  /*02c0*/  LDS.128 R8, [R17+0x10] ;  /* 0x0000100011087984 */ /* 0x000f280000000c00 */
[----:B------:R-:W5:Y:S04]  /*02d0*/  LDS R22, [R6+0x280] ;  /* 0x0002800006167984 */ /* 0x000f680000000800 */
[----:B------:R-:W5:Y:S04]  /*02e0*/  LDS R25, [R6+0x300] ;  /* 0x0003000006197984 */ /* 0x000f680000000800 */
[----:B------:R-:W5:Y:S01]  /*02f0*/  LDS R24, [R6+0x380] ;  /* 0x0003800006187984 */ /* 0x000f620000000800 */
[----:B0-----:R-:W-:-:S03]  /*0300*/  FFMA R12, R12, R26, R23 ;  /* 0x0000001a0c0c7223 */ /* 0x001fc60000000017 */
[----:B------:R-:W-:Y:S01]  /*0310*/  LDS R23, [R6+0x400] ;  /* 0x0004000006177984 */ /* 0x000fe20000000800 */
[----:B-1----:R-:W-:-:S03]  /*0320*/  FFMA R12, R28, R13, R12 ;  /* 0x0000000d1c0c7223 */ /* 0x002fc6000000000c */
[----:B------:R-:W-:Y:S01]  /*0330*/  LDS R26, [R6+0x580] ;  /* 0x00058000061a7984 */ /* 0x000fe20000000800 */
[----:B--2---:R-:W-:-:S04]  /*0340*/  FFMA R27, R27, R14, R12 ;  /* 0x0000000e1b1b7223 */ /* 0x004fc8000000000c */
[----:B---3--:R-:W-:Y:S02]  /*0350*/  FFMA R27, R20, R15, R27 ;  /* 0x0000000f141b7223 */ /* 0x008fe4000000001b */
[----:B------:R-:W0:Y:S04]  /*0360*/  LDS.128 R12, [R17+0x20] ;  /* 0x00002000110c7984 */ /* 0x000e280000000c00 */
[----:B------:R-:W1:Y:S01]  /*0370*/  LDS R20, [R6+0x480] ;  /* 0x0004800006147984 */ /* 0x000e620000000800 */
[----:B----4-:R-:W-:-:S03]  /*0380*/  FFMA R27, R8, R21, R27 ;  /* 0x00000015081b7223 */ /* 0x010fc6000000001b */
[----:B------:R-:W2:Y:S01]  /*0390*/  LDS R21, [R6+0x500] ;  /* 0x0005000006157984 */ /* 0x000ea20000000800 */
[----:B-----5:R-:W-:-:S04]  /*03a0*/  FFMA R22, R22, R9, R27 ;  /* 0x0000000916167223 */ /* 0x020fc8000000001b */
[----:B------:R-:W-:Y:S02]  /*03b0*/  FFMA R25, R25, R10, R22 ;  /* 0x0000000a19197223 */ /* 0x000fe40000000016 */
[----:B------:R-:W-:Y:S02]  /*03c0*/  LDS R22, [R6+0x680] ;  /* 0x0006800006167984 */ /* 0x000fe40000000800 */
[----:B------:R-:W-:Y:S02]  /*03d0*/  FFMA R27, R24, R11, R25 ;  /* 0x0000000b181b7223 */ /* 0x000fe40000000019 */
[----:B------:R-:W-:Y:S04]  /*03e0*/  LDS R25, [R6+0x600] ;  /* 0x0006000006197984 */ /* 0x000fe80000000800 */
[----:B------:R-:W3:Y:S04]  /*03f0*/  LDS.128 R8, [R17+0x30] ;  /* 0x0000300011087984 */ /* 0x000ee80000000c00 */
[----:B------:R-:W-:Y:S01]  /*0400*/  LDS R24, [R6+0x780] ;  /* 0x0007800006187984 */ /* 0x000fe20000000800 */
[----:B0-----:R-:W-:-:S03]  /*0410*/  FFMA R27, R12, R23, R27 ;  /* 0x000000170c1b7223 */ /* 0x001fc6000000001b */
[----:B------:R-:W0:Y:S01]  /*0420*/  LDS R23, [R6+0x700] ;  /* 0x0007000006177984 */ /* 0x000e220000000800 */
[----:B-1----:R-:W-:-:S04]  /*0430*/  FFMA R20, R20, R13, R27 ;  /* 0x0000000d14147223 */ /* 0x002fc8000000001b */
[----:B--2---:R-:W-:Y:S02]  /*0440*/  FFMA R21, R21, R14, R20 ;  /* 0x0000000e15157223 */ /* 0x004fe40000000014 */
[----:B------:R-:W-:Y:S02]  /*0450*/  LDS R20, [R6+0x880] ;  /* 0x0008800006147984 */ /* 0x000fe40000000800 */
[----:B------:R-:W-:Y:S02]  /*0460*/  FFMA R27, R26, R15, R21 ;  /* 0x0000000f1a1b7223 */ /* 0x000fe40000000015 */
[----:B------:R-:W-:Y:S04]  /*0470*/  LDS R21, [R6+0x800] ;  /* 0x0008000006157984 */ /* 0x000fe80000000800 */
[----:B------:R-:W1:Y:S04]  /*0480*/  LDS.128 R12, [R17+0x40] ;  /* 0x00004000110c7984 */ /* 0x000e680000000c00 */
[----:B------:R-:W-:Y:S01]  /*0490*/  LDS R26, [R6+0x980] ;  /* 0x00098000061a7984 */ /* 0x000fe20000000800 */
[----:B---3--:R-:W-:-:S03]  /*04a0*/  FFMA R27, R8, R25, R27 ;  /* 0x00000019081b7223 */ /* 0x008fc6000000001b */
[----:B------:R-:W2:Y:S01]  /*04b0*/  LDS R25, [R6+0x900] ;  /* 0x0009000006197984 */ /* 0x000ea20000000800 */
[----:B------:R-:W-:-:S04]  /*04c0*/  FFMA R22, R22, R9, R27 ;  /* 0x0000000916167223 */ /* 0x000fc8000000001b */
[----:B0-----:R-:W-:Y:S02]  /*04d0*/  FFMA R23, R23, R10, R22 ;  /* 0x0000000a17177223 */ /* 0x001fe40000000016 */
[----:B------:R-:W-:Y:S02]  /*04e0*/  LDS R22, [R6+0xa80] ;  /* 0x000a800006167984 */ /* 0x000fe40000000800 */
[----:B------:R-:W-:Y:S02]  /*04f0*/  FFMA R27, R24, R11, R23 ;  /* 0x0000000b181b7223 */ /* 0x000fe40000000017 */
[----:B------:R-:W-:Y:S04]  /*0500*/  LDS R23, [R6+0xa00] ;  /* 0x000a000006177984 */ /* 0x000fe80000000800 */
[----:B------:R-:W0:Y:S04]  /*0510*/  LDS.128 R8, [R17+0x50] ;  /* 0x0000500011087984 */ /* 0x000e280000000c00 */
[----:B------:R-:W-:Y:S01]  /*0520*/  LDS R24, [R6+0xc80] ;  /* 0x000c800006187984 */ /* 0x000fe20000000800 */
[----:B-1----:R-:W-:-:S03]  /*0530*/  FFMA R27, R12, R21, R27 ;  /* 0x000000150c1b7223 */ /* 0x002fc6000000001b */
[----:B------:R-:W1:Y:S01]  /*0540*/  LDS R21, [R6+0xb00] ;  /* 0x000b000006157984 */ /* 0x000e620000000800 */
[----:B------:R-:W-:-:S03]  /*0550*/  FFMA R12, R20, R13, R27 ;  /* 0x0000000d140c7223 */ /* 0x000fc6000000001b */
[----:B------:R-:W3:Y:S01]  /*0560*/  LDS R20, [R6+0xb80] ;  /* 0x000b800006147984 */ /* 0x000ee20000000800 */
[----:B--2---:R-:W-:-:S04]  /*0570*/  FFMA R25, R25, R14, R12 ;  /* 0x0000000e19197223 */ /* 0x004fc8000000000c */
[----:B------:R-:W-:Y:S02]  /*0580*/  FFMA R27, R26, R15, R25 ;  /* 0x0000000f1a1b7223 */ /* 0x000fe40000000019 */
[----:B------:R-:W-:Y:S04]  /*0590*/  LDS R25, [R6+0xc00] ;  /* 0x000c000006197984 */ /* 0x000fe80000000800 */
[----:B------:R-:W2:Y:S01]  /*05a0*/  LDS.128 R12, [R17+0x60] ;  /* 0x00006000110c7984 */ /* 0x000ea20000000c00 */
[----:B0-----:R-:W-:-:S04]  /*05b0*/  FFMA R23, R8, R23, R27 ;  /* 0x0000001708177223 */ /* 0x001fc8000000001b */
[----:B------:R-:W-:Y:S02]  /*05c0*/  FFMA R22, R22, R9, R23 ;  /* 0x0000000916167223 */ /* 0x000fe40000000017 */
[----:B------:R-:W0:Y:S02]  /*05d0*/  LDS R23, [R6+0xd00] ;  /* 0x000d000006177984 */ /* 0x000e240000000800 */
[----:B-1----:R-:W-:Y:S02]  /*05e0*/  FFMA R21, R21, R10, R22 ;  /* 0x0000000a15157223 */ /* 0x002fe40000000016 */
[----:B------:R-:W1:Y:S02]  /*05f0*/  LDS R22, [R6+0xd80] ;  /* 0x000d800006167984 */ /* 0x000e640000000800 */
[----:B---3--:R-:W-:Y:S02]  /*0600*/  FFMA R27, R20, R11, R21 ;  /* 0x0000000b141b7223 */ /* 0x008fe40000000015 */
[----:B------:R-:W-:Y:S04]  /*0610*/  LDS R21, [R6+0xe00] ;  /* 0x000e000006157984 */ /* 0x000fe80000000800 */
[----:B------:R-:W3:Y:S04]  /*0620*/  LDS.128 R8, [R17+0x70] ;  /* 0x0000700011087984 */ /* 0x000ee80000000c00 */
[----:B------:R-:W4:Y:S01]  /*0630*/  LDS R20, [R6+0xe80] ;  /* 0x000e800006147984 */ /* 0x000f220000000800 */
[----:B--2---:R-:W-:-:S03]  /*0640*/  FFMA R27, R12, R25, R27 ;  /* 0x000000190c1b7223 */ /* 0x004fc6000000001b */
[----:B------:R-:W2:Y:S01]  /*0650*/  LDS R25, [R6+0xf00] ;  /* 0x000f000006197984 */ /* 0x000ea20000000800 */
[----:B------:R-:W-:-:S03]  /*0660*/  FFMA R24, R24, R13, R27 ;  /* 0x0000000d18187223 */ /* 0x000fc6000000001b */
[----:B------:R-:W5:Y:S01]  /*0670*/  LDS R12, [R6+0xf80] ;  /* 0x000f8000060c7984 */ /* 0x000f620000000800 */
[----:B0-----:R-:W-:-:S04]  /*0680*/  FFMA R23, R23, R14, R24 ;  /* 0x0000000e17177223 */ /* 0x001fc80000000018 */
[----:B-1----:R-:W-:-:S04]  /*0690*/  FFMA R15, R22, R15, R23 ;  /* 0x0000000f160f7223 */ /* 0x002fc80000000017 */
[----:B---3--:R-:W-:-:S04]  /*06a0*/  FFMA R15, R8, R21, R15 ;  /* 0x00000015080f7223 */ /* 0x008fc8000000000f */
[----:B----4-:R-:W-:-:S04]  /*06b0*/  FFMA R20, R20, R9, R15 ;  /* 0x0000000914147223 */ /* 0x010fc8000000000f */
[----:B--2---:R-:W-:-:S04]  /*06c0*/  FFMA R25, R25, R10, R20 ;  /* 0x0000000a19197223 */ /* 0x004fc80000000014 */
[----:B-----5:R-:W-:Y:S01]  /*06d0*/  FFMA R23, R12, R11, R25 ;  /* 0x0000000b0c177223 */ /* 0x020fe20000000019 */
[----:B------:R-:W-:Y:S06]  /*06e0*/  BAR.SYNC.DEFER_BLOCKING 0x0 ;  /* 0x0000000000007b1d */ /* 0x000fec0000010000 */
[----:B------:R-:W-:Y:S05]  /*06f0*/  BRA.U UP0, `(.L_x_2) ;  /* 0xfffffff900a47547 */ /* 0x000fea000b83ffff */
[----:B------:R-:W0:Y:S01]  /*0700*/  LDC.64 R2, c[0x0][0x390] ;  /* 0x0000e400ff027b82 */ /* 0x000e220000000a00 */
[----:B------:R-:W-:-:S05]  /*0710*/  LEA R7, R0, R7, 0x11 ;  /* 0x0000000700077211 */ /* 0x000fca00078e88ff */
[----:B0-----:R-:W-:-:S05]  /*0720*/  IMAD.WIDE.U32 R2, R7, 0x4, R2 ;  /* 0x0000000407027825 */ /* 0x001fca00078e0002 */
[----:B------:R-:W-:Y:S01]  /*0730*/  STG.E desc[UR8][R2.64], R23 ;  /* 0x0000001702007986 */ /* 0x000fe2000c101908 */
[----:B------:R-:W-:Y:S05]  /*0740*/  EXIT ;  /* 0x000000000000794d */ /* 0x000fea0003800000 */
.L_x_3:
        /* <DEDUP_REMOVED lines=11> */
.L_x_10:


//--------------------- .text._Z9matmul_v0IfLi32ELi4096ELi4096ELi4096EEvPT_S1_S1_ --------------------------
	.section	.text._Z9matmul_v0IfLi32ELi4096ELi4096ELi4096EEvPT_S1_S1_,"ax",@progbits
	.align	128
        .global         _Z9matmul_v0IfLi32ELi4096ELi4096ELi4096EEvPT_S1_S1_
        .type           _Z9matmul_v0IfLi32ELi4096ELi4096ELi4096EEvPT_S1_S1_,@function
        .size           _Z9matmul_v0IfLi32ELi4096ELi4096ELi4096EEvPT_S1_S1_,(.L_x_11 - _Z9matmul_v0IfLi32ELi4096ELi4096ELi4096EEvPT_S1_S1_)
        .other          _Z9matmul_v0IfLi32ELi4096ELi4096ELi4096EEvPT_S1_S1_,@"STO_CUDA_ENTRY STV_DEFAULT"
_Z9matmul_v0IfLi32ELi4096ELi4096ELi4096EEvPT_S1_S1_:
.text._Z9matmul_v0IfLi32ELi4096ELi4096ELi4096EEvPT_S1_S1_:
[----:B------:R-:W-:Y:S01]  /*0000*/  LDC R1, c[0x0][0x37c] ;  /* 0x0000df00ff017b82 */ /* 0x000fe20000000800 */
[----:B------:R-:W0:Y:S01]  /*0010*/  S2R R6, SR_TID.Y ;  /* 0x0000000000067919 */ /* 0x000e220000002200 */
[----:B------:R-:W1:Y:S01]  /*0020*/  LDCU.128 UR8, c[0x0][0x380] ;  /* 0x00007000ff0877ac */ /* 0x000e620008000c00 */
[----:B------:R-:W-:Y:S01]  /*0030*/  HFMA2 R10, -RZ, RZ, 0, 0 ;  /* 0x00000000ff0a7431 */ /* 0x000fe200000001ff */
[----:B------:R-:W2:Y:S01]  /*0040*/  S2R R0, SR_TID.X ;  /* 0x0000000000007919 */ /* 0x000ea20000002100 */
[----:B------:R-:W3:Y:S01]  /*0050*/  LDCU.64 UR6, c[0x0][0x358] ;  /* 0x00006b00ff0677ac */ /* 0x000ee20008000a00 */
[----:B------:R-:W4:Y:S01]  /*0060*/  S2R R7, SR_CTAID.Y ;  /* 0x0000000000077919 */ /* 0x000f220000002600 */
[----:B------:R-:W-:Y:S01]  /*0070*/  UMOV UR4, URZ ;  /* 0x000000ff00047c82 */ /* 0x000fe20008000000 */
[----:B------:R-:W5:Y:S01]  /*0080*/  S2R R9, SR_CTAID.X ;  /* 0x0000000000097919 */ /* 0x000f620000002500 */
[----:B0-----:R-:W-:-:S04]  /*0090*/  IMAD.WIDE.U32 R2, R6, 0x4, RZ ;  /* 0x0000000406027825 */ /* 0x001fc800078e00ff */
[----:B--2---:R-:W-:-:S04]  /*00a0*/  IMAD.WIDE.U32 R4, R0, 0x4000, RZ ;  /* 0x0000400000047825 */ /* 0x004fc800078e00ff */
[C---:B----4-:R-:W-:Y:S01]  /*00b0*/  IMAD.WIDE.U32 R2, R7.reuse, 0x80, R2 ;  /* 0x0000008007027825 */ /* 0x050fe200078e0002 */
[----:B------:R-:W-:-:S03]  /*00c0*/  LEA R6, R7, R6, 0x5 ;  /* 0x0000000607067211 */ /* 0x000fc600078e28ff */
[C---:B-----5:R-:W-:Y:S01]  /*00d0*/  IMAD.WIDE.U32 R4, R9.reuse, 0x80000, R4 ;  /* 0x0008000009047825 */ /* 0x060fe200078e0004 */
[----:B-1----:R-:W-:Y:S02]  /*00e0*/  IADD3 R8, P0, PT, R2, UR10, RZ ;  /* 0x0000000a02087c10 */ /* 0x002fe4000ff1e0ff */
[----:B------:R-:W-:Y:S02]  /*00f0*/  LEA R9, R9, R0, 0x5 ;  /* 0x0000000009097211 */ /* 0x000fe400078e28ff */
[----:B------:R-:W-:Y:S02]  /*0100*/  IADD3 R2, P2, PT, R4, UR8, RZ ;  /* 0x0000000804027c10 */ /* 0x000fe4000ff5e0ff */
[----:B------:R-:W-:Y:S02]  /*0110*/  IADD3 R4, P1, PT, R8, 0x20000, RZ ;  /* 0x0002000008047810 */ /* 0x000fe40007f3e0ff */
[----:B------:R-:W-:Y:S02]  /*0120*/  IADD3 R2, P3, PT, R2, 0x20, RZ ;  /* 0x0000002002027810 */ /* 0x000fe40007f7e0ff */
[----:B------:R-:W-:-:S02]  /*0130*/  IADD3.X R11, PT, PT, RZ, UR11, R3, P1, P0 ;  /* 0x0000000bff0b7c10 */ /* 0x000fc40008fe0403 */
[----:B---3--:R-:W-:-:S09]  /*0140*/  IADD3.X R3, PT, PT, RZ, UR9, R5, P3, P2 ;  /* 0x00000009ff037c10 */ /* 0x008fd20009fe4405 */
.L_x_4:
[----:B------:R-:W-:Y:S01]  /*0150*/  MOV R5, R11 ;  /* 0x0000000b00057202 */ /* 0x000fe20000000f00 */
[----:B------:R-:W2:Y:S04]  /*0160*/  LDG.E R13, desc[UR6][R2.64+-0x20] ;  /* 0xffffe006020d7981 */ /* 0x000ea8000c1e1900 */
[----:B------:R-:W2:Y:S04]  /*0170*/  LDG.E R12, desc[UR6][R4.64+-0x20000] ;  /* 0xfe000006040c7981 */ /* 0x000ea8000c1e1900 */
[----:B------:R-:W3:Y:S04]  /*0180*/  LDG.E R24, desc[UR6][R2.64+-0x1c] ;  /* 0xffffe40602187981 */ /* 0x000ee8000c1e1900 */
[----:B------:R-:W3:Y:S04]  /*0190*/  LDG.E R26, desc[UR6][R4.64+-0x1c000] ;  /* 0xfe400006041a7981 */ /* 0x000ee8000c1e1900 */
[----:B------:R-:W4:Y:S04]  /*01a0*/  LDG.E R18, desc[UR6][R2.64+-0x18] ;  /* 0xffffe80602127981 */ /* 0x000f28000c1e1900 */
[----:B------:R-:W4:Y:S04]  /*01b0*/  LDG.E R21, desc[UR6][R4.64+-0x18000] ;  /* 0xfe80000604157981 */ /* 0x000f28000c1e1900 */
[----:B------:R-:W5:Y:S04]  /*01c0*/  LDG.E R23, desc[UR6][R2.64+-0x14] ;  /* 0xffffec0602177981 */ /* 0x000f68000c1e1900 */
        /* <DEDUP_REMOVED lines=11> */
[----:B------:R-:W5:Y:S01]  /*0280*/  LDG.E R15, desc[UR6][R4.64+0x4000] ;  /* 0x00400006040f7981 */ /* 0x000f62000c1e1900 */
[----:B--2---:R-:W-:-:S03]  /*0290*/  FFMA R13, R13, R12, R10 ;  /* 0x0000000c0d0d7223 */ /* 0x004fc6000000000a */
[----:B------:R-:W2:Y:S04]  /*02a0*/  LDG.E R12, desc[UR6][R2.64+0x4] ;  /* 0x00000406020c7981 */ /* 0x000ea8000c1e1900 */
[----:B------:R-:W2:Y:S01]  /*02b0*/  LDG.E R10, desc[UR6][R2.64+0x8] ;  /* 0x00000806020a7981 */ /* 0x000ea2000c1e1900 */
[----:B---3--:R-:W-:-:S03]  /*02c0*/  FFMA R27, R24, R26, R13 ;  /* 0x0000001a181b7223 */ /* 0x008fc6000000000d */
[----:B------:R-:W3:Y:S01]  /*02d0*/  LDG.E R13, desc[UR6][R4.64+0x8000] ;  /* 0x00800006040d7981 */ /* 0x000ee2000c1e1900 */
[----:B----4-:R-:W-:-:S03]  /*02e0*/  FFMA R24, R18, R21, R27 ;  /* 0x0000001512187223 */ /* 0x010fc6000000001b */
[----:B------:R-:W4:Y:S04]  /*02f0*/  LDG.E R18, desc[UR6][R2.64+0xc] ;  /* 0x00000c0602127981 */ /* 0x000f28000c1e1900 */
[----:B------:R-:W4:Y:S01]  /*0300*/  LDG.E R21, desc[UR6][R4.64+0xc000] ;  /* 0x00c0000604157981 */ /* 0x000f22000c1e1900 */
[----:B-----5:R-:W-:-:S03]  /*0310*/  FFMA R27, R23, R20, R24 ;  /* 0x00000014171b7223 */ /* 0x020fc60000000018 */
[----:B------:R-:W5:Y:S04]  /*0320*/  LDG.E R20, desc[UR6][R2.64+0x10] ;  /* 0x0000100602147981 */ /* 0x000f68000c1e1900 */
[----:B------:R-:W5:Y:S01]  /*0330*/  LDG.E R23, desc[UR6][R4.64+0x10000] ;  /* 0x0100000604177981 */ /* 0x000f62000c1e1900 */
[----:B------:R-:W-:-:S03]  /*0340*/  FFMA R27, R22, R25, R27 ;  /* 0x00000019161b7223 */ /* 0x000fc6000000001b */
[----:B------:R-:W5:Y:S04]  /*0350*/  LDG.E R22, desc[UR6][R2.64+0x14] ;  /* 0x0000140602167981 */ /* 0x000f68000c1e1900 */
[----:B------:R-:W5:Y:S01]  /*0360*/  LDG.E R25, desc[UR6][R4.64+0x14000] ;  /* 0x0140000604197981 */ /* 0x000f62000c1e1900 */
[----:B------:R-:W-:-:S03]  /*0370*/  FFMA R27, R16, R19, R27 ;  /* 0x00000013101b7223 */ /* 0x000fc6000000001b */
[----:B------:R-:W5:Y:S04]  /*0380*/  LDG.E R19, desc[UR6][R2.64+0x18] ;  /* 0x0000180602137981 */ /* 0x000f68000c1e1900 */
[----:B------:R-:W5:Y:S01]  /*0390*/  LDG.E R16, desc[UR6][R4.64+0x18000] ;  /* 0x0180000604107981 */ /* 0x000f62000c1e1900 */
[----:B------:R-:W-:-:S03]  /*03a0*/  FFMA R24, R0, R7, R27 ;  /* 0x0000000700187223 */ /* 0x000fc6000000001b */
[----:B------:R-:W5:Y:S04]  /*03b0*/  LDG.E R0, desc[UR6][R2.64+0x1c] ;  /* 0x00001c0602007981 */ /* 0x000f68000c1e1900 */
[----:B------:R0:W5:Y:S01]  /*03c0*/  LDG.E R7, desc[UR6][R4.64+0x1c000] ;  /* 0x01c0000604077981 */ /* 0x000162000c1e1900 */
[----:B------:R-:W-:-:S04]  /*03d0*/  FFMA R11, R11, R8, R24 ;  /* 0x000000080b0b7223 */ /* 0x000fc80000000018 */
[----:B------:R-:W-:Y:S01]  /*03e0*/  FFMA R11, R14, R17, R11 ;  /* 0x000000110e0b7223 */ /* 0x000fe2000000000b */
[----:B------:R-:W-:-:S04]  /*03f0*/  UIADD3 UR4, UPT, UPT, UR4, 0x10, URZ ;  /* 0x0000001004047890 */ /* 0x000fc8000fffe0ff */
[----:B------:R-:W-:Y:S01]  /*0400*/  UISETP.NE.AND UP0, UPT, UR4, 0x1000, UPT ;  /* 0x000010000400788c */ /* 0x000fe2000bf05270 */
[----:B0-----:R-:W-:Y:S02]  /*0410*/  IADD3 R4, P0, PT, R4, 0x40000, RZ ;  /* 0x0004000004047810 */ /* 0x001fe40007f1e0ff */
[----:B------:R-:W-:-:S04]  /*0420*/  IADD3 R2, P1, PT, R2, 0x40, RZ ;  /* 0x0000004002027810 */ /* 0x000fc80007f3e0ff */
[----:B------:R-:W-:Y:S01]  /*0430*/  IADD3.X R3, PT, PT, RZ, R3, RZ, P1, !PT ;  /* 0x00000003ff037210 */ /* 0x000fe20000ffe4ff */
[----:B--2---:R-:W-:-:S04]  /*0440*/  FFMA R11, R12, R15, R11 ;  /* 0x0000000f0c0b7223 */ /* 0x004fc8000000000b */
[----:B---3--:R-:W-:-:S04]  /*0450*/  FFMA R11, R10, R13, R11 ;  /* 0x0000000d0a0b7223 */ /* 0x008fc8000000000b */
[----:B----4-:R-:W-:-:S04]  /*0460*/  FFMA R11, R18, R21, R11 ;  /* 0x00000015120b7223 */ /* 0x010fc8000000000b */
[----:B-----5:R-:W-:-:S04]  /*0470*/  FFMA R11, R20, R23, R11 ;  /* 0x00000017140b7223 */ /* 0x020fc8000000000b */
[----:B------:R-:W-:Y:S01]  /*0480*/  FFMA R22, R22, R25, R11 ;  /* 0x0000001916167223 */ /* 0x000fe2000000000b */
[----:B------:R-:W-:-:S03]  /*0490*/  IADD3.X R11, PT, PT, RZ, R5, RZ, P0, !PT ;  /* 0x00000005ff0b7210 */ /* 0x000fc600007fe4ff */
[----:B------:R-:W-:-:S04]  /*04a0*/  FFMA R19, R19, R16, R22 ;  /* 0x0000001013137223 */ /* 0x000fc80000000016 */
[----:B------:R-:W-:Y:S01]  /*04b0*/  FFMA R10, R0, R7, R19 ;  /* 0x00000007000a7223 */ /* 0x000fe20000000013 */
[----:B------:R-:W-:Y:S06]  /*04c0*/  BRA.U UP0, `(.L_x_4) ;  /* 0xfffffffd00207547 */ /* 0x000fec000b83ffff */
[----:B------:R-:W0:Y:S01]  /*04d0*/  LDC.64 R2, c[0x0][0x390] ;  /* 0x0000e400ff027b82 */ /* 0x000e220000000a00 */
[----:B------:R-:W-:-:S05]  /*04e0*/  LEA R9, R9, R6, 0xc ;  /* 0x0000000609097211 */ /* 0x000fca00078e60ff */
[----:B0-----:R-:W-:-:S05]  /*04f0*/  IMAD.WIDE.U32 R2, R9, 0x4, R2 ;  /* 0x0000000409027825 */ /* 0x001fca00078e0002 */
[----:B------:R-:W-:Y:S01]  /*0500*/  STG.E desc[UR6][R2.64], R10 ;  /* 0x0000000a02007986 */ /* 0x000fe2000c101906 */
[----:B------:R-:W-:Y:S05]  /*0510*/  EXIT ;  /* 0x000000000000794d */ /* 0x000fea0003800000 */
.L_x_5:
        /* <DEDUP_REMOVED lines=14> */
.L_x_11:


//--------------------- .text._Z9matmul_v2IfLi2ELi4ELi4ELi4ELi2EEvPT_S1_S1_ --------------------------
	.section	.text._Z9matmul_v2IfLi2ELi4ELi4ELi4ELi2EEvPT_S1_S1_,"ax",@progbits
	.align	128
        .global         _Z9matmul_v2IfLi2ELi4ELi4ELi4ELi2EEvPT_S1_S1_
        .type           _Z9matmul_v2IfLi2ELi4ELi4ELi4ELi2EEvPT_S1_S1_,@function
        .size           _Z9matmul_v2IfLi2ELi4ELi4ELi4ELi2EEvPT_S1_S1_,(.L_x_12 - _Z9matmul_v2IfLi2ELi4ELi4ELi4ELi2EEvPT_S1_S1_)
        .other          _Z9matmul_v2IfLi2ELi4ELi4ELi4ELi2EEvPT_S1_S1_,@"STO_CUDA_ENTRY STV_DEFAULT"
_Z9matmul_v2IfLi2ELi4ELi4ELi4ELi2EEvPT_S1_S1_:
.text._Z9matmul_v2IfLi2ELi4ELi4ELi4ELi2EEvPT_S1_S1_:
[----:B------:R-:W-:Y:S01]  /*0000*/  LDC R1, c[0x0][0x37c] ;  /* 0x0000df00ff017b82 */ /* 0x000fe20000000800 */
[----:B------:R-:W0:Y:S07]  /*0010*/  S2R R7, SR_TID.X ;  /* 0x0000000000077919 */ /* 0x000e2e0000002100 */
[----:B------:R-:W1:Y:S01]  /*0020*/  LDC.64 R8, c[0x0][0x380] ;  /* 0x0000e000ff087b82 */ /* 0x000e620000000a00 */
[----:B------:R-:W2:Y:S01]  /*0030*/  LDCU.64 UR8, c[0x0][0x358] ;  /* 0x00006b00ff0877ac */ /* 0x000ea20008000a00 */
[----:B------:R-:W0:Y:S01]  /*0040*/  S2R R22, SR_TID.Y ;  /* 0x0000000000167919 */ /* 0x000e220000002200 */
[----:B------:R-:W3:Y:S05]  /*0050*/  S2R R15, SR_CTAID.Y ;  /* 0x00000000000f7919 */ /* 0x000eea0000002600 */
[----:B------:R-:W4:Y:S01]  /*0060*/  LDC.64 R10, c[0x0][0x388] ;  /* 0x0000e200ff0a7b82 */ /* 0x000f220000000a00 */
[----:B------:R-:W5:Y:S01]  /*0070*/  S2R R0, SR_CTAID.X ;  /* 0x0000000000007919 */ /* 0x000f620000002500 */
[----:B0-----:R-:W-:-:S04]  /*0080*/  LEA R2, R7, R22, 0x2 ;  /* 0x0000001607027211 */ /* 0x001fc800078e10ff */
[----:B------:R-:W-:Y:S02]  /*0090*/  SHF.L.U32 R2, R2, 0x1, RZ ;  /* 0x0000000102027819 */ /* 0x000fe400000006ff */
[----:B---3--:R-:W-:Y:S02]  /*00a0*/  SHF.L.U32 R15, R15, 0x1, RZ ;  /* 0x000000010f0f7819 */ /* 0x008fe400000006ff */
[-C--:B-----5:R-:W-:Y:S02]  /*00b0*/  LEA R3, R0, R2.reuse, 0x3 ;  /* 0x0000000200037211 */ /* 0x0a0fe400078e18ff */
[----:B------:R-:W-:-:S03]  /*00c0*/  IADD3 R5, PT, PT, R15, R2, RZ ;  /* 0x000000020f057210 */ /* 0x000fc60007ffe0ff */
[----:B-1----:R-:W-:-:S04]  /*00d0*/  IMAD.WIDE.U32 R8, R3, 0x4, R8 ;  /* 0x0000000403087825 */ /* 0x002fc800078e0008 */
[----:B----4-:R-:W-:Y:S01]  /*00e0*/  IMAD.WIDE.U32 R10, R5, 0x4, R10 ;  /* 0x00000004050a7825 */ /* 0x010fe200078e000a */
[----:B--2---:R-:W2:Y:S04]  /*00f0*/  LDG.E R3, desc[UR8][R8.64] ;  /* 0x0000000808037981 */ /* 0x004ea8000c1e1900 */
[----:B------:R-:W3:Y:S04]  /*0100*/  LDG.E R4, desc[UR8][R10.64] ;  /* 0x000000080a047981 */ /* 0x000ee8000c1e1900 */
[----:B------:R-:W4:Y:S04]  /*0110*/  LDG.E R5, desc[UR8][R8.64+0x4] ;  /* 0x0000040808057981 */ /* 0x000f28000c1e1900 */
[----:B------:R-:W5:Y:S04]  /*0120*/  LDG.E R16, desc[UR8][R10.64+0x4] ;  /* 0x000004080a107981 */ /* 0x000f68000c1e1900 */
[----:B------:R-:W5:Y:S04]  /*0130*/  LDG.E R17, desc[UR8][R8.64+0x10] ;  /* 0x0000100808117981 */ /* 0x000f68000c1e1900 */
[----:B------:R-:W5:Y:S04]  /*0140*/  LDG.E R18, desc[UR8][R10.64+0x10] ;  /* 0x000010080a127981 */ /* 0x000f68000c1e1900 */
[----:B------:R-:W5:Y:S04]  /*0150*/  LDG.E R19, desc[UR8][R8.64+0x14] ;  /* 0x0000140808137981 */ /* 0x000f68000c1e1900 */
[----:B------:R-:W5:Y:S01]  /*0160*/  LDG.E R20, desc[UR8][R10.64+0x14] ;  /* 0x000014080a147981 */ /* 0x000f62000c1e1900 */
[----:B------:R-:W0:Y:S01]  /*0170*/  S2UR UR6, SR_CgaCtaId ;  /* 0x00000000000679c3 */ /* 0x000e220000008800 */
[----:B------:R-:W-:Y:S01]  /*0180*/  UMOV UR4, 0x400 ;  /* 0x0000040000047882 */ /* 0x000fe20000000000 */
[----:B------:R-:W-:Y:S01]  /*0190*/  IMAD R2, R7, -0x4, R2 ;  /* 0xfffffffc07027824 */ /* 0x000fe200078e0202 */
[----:B------:R-:W-:-:S02]  /*01a0*/  UIADD3 UR5, UPT, UPT, UR4, 0x10, URZ ;  /* 0x0000001004057890 */ /* 0x000fc4000fffe0ff */
[----:B0-----:R-:W-:Y:S02]  /*01b0*/  ULEA UR4, UR6, UR4, 0x18 ;  /* 0x0000000406047291 */ /* 0x001fe4000f8ec0ff */
[----:B------:R-:W-:-:S04]  /*01c0*/  ULEA UR5, UR6, UR5, 0x18 ;  /* 0x0000000506057291 */ /* 0x000fc8000f8ec0ff */
[C---:B------:R-:W-:Y:S02]  /*01d0*/  LEA R14, R2.reuse, UR4, 0x2 ;  /* 0x00000004020e7c11 */ /* 0x040fe4000f8e10ff */
[----:B------:R-:W-:Y:S02]  /*01e0*/  LEA R23, R2, UR5, 0x2 ;  /* 0x0000000502177c11 */ /* 0x000fe4000f8e10ff */
[----:B------:R-:W-:Y:S02]  /*01f0*/  LEA R22, R22, UR5, 0x3 ;  /* 0x0000000516167c11 */ /* 0x000fe4000f8e18ff */
[----:B------:R-:W-:Y:S01]  /*0200*/  LEA R24, R7, UR4, 0x4 ;  /* 0x0000000407187c11 */ /* 0x000fe2000f8e20ff */
[----:B--2---:R-:W-:Y:S04]  /*0210*/  STS [R14], R3 ;  /* 0x000000030e007388 */ /* 0x004fe80000000800 */
[----:B---3--:R-:W-:Y:S04]  /*0220*/  STS [R23], R4 ;  /* 0x0000000417007388 */ /* 0x008fe80000000800 */
[----:B----4-:R-:W-:Y:S04]  /*0230*/  STS [R14+0x4], R5 ;  /* 0x000004050e007388 */ /* 0x010fe80000000800 */
[----:B-----5:R-:W-:Y:S04]  /*0240*/  STS [R23+0x4], R16 ;  /* 0x0000041017007388 */ /* 0x020fe80000000800 */
[----:B------:R0:W-:Y:S04]  /*0250*/  STS [R14+0x8], R17 ;  /* 0x000008110e007388 */ /* 0x0001e80000000800 */
[----:B------:R-:W-:Y:S04]  /*0260*/  STS [R23+0x8], R18 ;  /* 0x0000081217007388 */ /* 0x000fe80000000800 */
[----:B------:R-:W-:Y:S04]  /*0270*/  STS [R14+0xc], R19 ;  /* 0x00000c130e007388 */ /* 0x000fe80000000800 */
[----:B------:R-:W-:Y:S01]  /*0280*/  STS [R23+0xc], R20 ;  /* 0x00000c1417007388 */ /* 0x000fe20000000800 */
[----:B------:R-:W-:Y:S06]  /*0290*/  BAR.SYNC.DEFER_BLOCKING 0x0 ;  /* 0x0000000000007b1d */ /* 0x000fec0000010000 */
[----:B------:R-:W-:Y:S04]  /*02a0*/  LDS.64 R2, [R22] ;  /* 0x0000000016027984 */ /* 0x000fe80000000a00 */
[----:B------:R-:W-:Y:S04]  /*02b0*/  LDS.64 R12, [R22+0x8] ;  /* 0x00000800160c7984 */ /* 0x000fe80000000a00 */
[----:B------:R-:W1:Y:S01]  /*02c0*/  LDS.128 R4, [R24] ;  /* 0x0000000018047984 */ /* 0x000e620000000c00 */
[----:B------:R-:W-:Y:S06]  /*02d0*/  BAR.SYNC.DEFER_BLOCKING 0x0 ;  /* 0x0000000000007b1d */ /* 0x000fec0000010000 */
[----:B------:R-:W2:Y:S04]  /*02e0*/  LDG.E R21, desc[UR8][R8.64+0x8] ;  /* 0x0000080808157981 */ /* 0x000ea8000c1e1900 */
[----:B------:R-:W3:Y:S04]  /*02f0*/  LDG.E R26, desc[UR8][R10.64+0x20] ;  /* 0x000020080a1a7981 */ /* 0x000ee8000c1e1900 */
[----:B------:R-:W4:Y:S04]  /*0300*/  LDG.E R25, desc[UR8][R8.64+0xc] ;  /* 0x00000c0808197981 */ /* 0x000f28000c1e1900 */
[----:B------:R-:W5:Y:S04]  /*0310*/  LDG.E R28, desc[UR8][R10.64+0x24] ;  /* 0x000024080a1c7981 */ /* 0x000f68000c1e1900 */
[----:B------:R-:W5:Y:S04]  /*0320*/  LDG.E R27, desc[UR8][R8.64+0x18] ;  /* 0x00001808081b7981 */ /* 0x000f68000c1e1900 */
[----:B------:R-:W5:Y:S04]  /*0330*/  LDG.E R29, desc[UR8][R10.64+0x30] ;  /* 0x000030080a1d7981 */ /* 0x000f68000c1e1900 */
[----:B0-----:R-:W5:Y:S04]  /*0340*/  LDG.E R17, desc[UR8][R8.64+0x1c] ;  /* 0x00001c0808117981 */ /* 0x001f68000c1e1900 */
[----:B------:R-:W5:Y:S01]  /*0350*/  LDG.E R16, desc[UR8][R10.64+0x34] ;  /* 0x000034080a107981 */ /* 0x000f62000c1e1900 */
[----:B------:R-:W-:-:S03]  /*0360*/  LEA R15, R0, R15, 0x3 ;  /* 0x0000000f000f7211 */ /* 0x000fc600078e18ff */
[----:B--2---:R0:W-:Y:S04]  /*0370*/  STS [R14], R21 ;  /* 0x000000150e007388 */ /* 0x0041e80000000800 */
[----:B---3--:R-:W-:Y:S04]  /*0380*/  STS [R23], R26 ;  /* 0x0000001a17007388 */ /* 0x008fe80000000800 */
[----:B----4-:R1:W-:Y:S01]  /*0390*/  STS [R14+0x4], R25 ;  /* 0x000004190e007388 */ /* 0x0103e20000000800 */
[----:B0-----:R-:W0:Y:S03]  /*03a0*/  LDC.64 R20, c[0x0][0x390] ;  /* 0x0000e400ff147b82 */ /* 0x001e260000000a00 */
[----:B-----5:R-:W-:Y:S04]  /*03b0*/  STS [R23+0x4], R28 ;  /* 0x0000041c17007388 */ /* 0x020fe80000000800 */
[----:B------:R-:W-:Y:S01]  /*03c0*/  STS [R14+0x8], R27 ;  /* 0x0000081b0e007388 */ /* 0x000fe20000000800 */
[----:B-1----:R-:W-:Y:S01]  /*03d0*/  FFMA R25, R4, R2, RZ ;  /* 0x0000000204197223 */ /* 0x002fe200000000ff */
[----:B------:R-:W-:-:S02]  /*03e0*/  FFMA R2, R2, R6, RZ ;  /* 0x0000000602027223 */ /* 0x000fc400000000ff */
[----:B------:R-:W-:Y:S01]  /*03f0*/  STS [R23+0x8], R29 ;  /* 0x0000081d17007388 */ /* 0x000fe20000000800 */
[----:B------:R-:W-:Y:S01]  /*0400*/  FFMA R4, R4, R3, RZ ;  /* 0x0000000304047223 */ /* 0x000fe200000000ff */
[----:B------:R-:W-:Y:S01]  /*0410*/  FFMA R6, R3, R6, RZ ;  /* 0x0000000603067223 */ /* 0x000fe200000000ff */
[C---:B------:R-:W-:Y:S01]  /*0420*/  FFMA R25, R12.reuse, R5, R25 ;  /* 0x000000050c197223 */ /* 0x040fe20000000019 */
[----:B------:R-:W-:Y:S01]  /*0430*/  STS [R14+0xc], R17 ;  /* 0x00000c110e007388 */ /* 0x000fe20000000800 */
[----:B------:R-:W-:Y:S01]  /*0440*/  FFMA R3, R12, R7, R2 ;  /* 0x000000070c037223 */ /* 0x000fe20000000002 */
[----:B------:R-:W-:Y:S01]  /*0450*/  FFMA R4, R5, R13, R4 ;  /* 0x0000000d05047223 */ /* 0x000fe20000000004 */
[----:B------:R-:W-:Y:S01]  /*0460*/  FFMA R6, R13, R7, R6 ;  /* 0x000000070d067223 */ /* 0x000fe20000000006 */
[----:B------:R-:W-:Y:S01]  /*0470*/  STS [R23+0xc], R16 ;  /* 0x00000c1017007388 */ /* 0x000fe20000000800 */
[----:B------:R-:W-:Y:S01]  /*0480*/  BAR.SYNC.DEFER_BLOCKING 0x0 ;  /* 0x0000000000007b1d */ /* 0x000fe20000010000 */
[----:B0-----:R-:W-:-:S05]  /*0490*/  IMAD.WIDE.U32 R20, R15, 0x4, R20 ;  /* 0x000000040f147825 */ /* 0x001fca00078e0014 */
[----:B------:R-:W-:Y:S04]  /*04a0*/  LDS.64 R16, [R22] ;  /* 0x0000000016107984 */ /* 0x000fe80000000a00 */
[----:B------:R-:W0:Y:S04]  /*04b0*/  LDS.128 R8, [R24] ;  /* 0x0000000018087984 */ /* 0x000e280000000c00 */
[----:B------:R-:W1:Y:S01]  /*04c0*/  LDS.64 R18, [R22+0x8] ;  /* 0x0000080016127984 */ /* 0x000e620000000a00 */
[----:B0-----:R-:W-:Y:S01]  /*04d0*/  FFMA R25, R8, R16, R25 ;  /* 0x0000001008197223 */ /* 0x001fe20000000019 */
[-C--:B------:R-:W-:Y:S01]  /*04e0*/  FFMA R16, R16, R10.reuse, R3 ;  /* 0x0000000a10107223 */ /* 0x080fe20000000003 */
[----:B------:R-:W-:Y:S01]  /*04f0*/  FFMA R4, R8, R17, R4 ;  /* 0x0000001108047223 */ /* 0x000fe20000000004 */
[----:B------:R-:W-:Y:S01]  /*0500*/  FFMA R6, R17, R10, R6 ;  /* 0x0000000a11067223 */ /* 0x000fe20000000006 */
[C---:B-1----:R-:W-:Y:S01]  /*0510*/  FFMA R25, R18.reuse, R9, R25 ;  /* 0x0000000912197223 */ /* 0x042fe20000000019 */
[----:B------:R-:W-:Y:S01]  /*0520*/  BAR.SYNC.DEFER_BLOCKING 0x0 ;  /* 0x0000000000007b1d */ /* 0x000fe20000010000 */
[----:B------:R-:W-:Y:S01]  /*0530*/  FFMA R3, R18, R11, R16 ;  /* 0x0000000b12037223 */ /* 0x000fe20000000010 */
[----:B------:R-:W-:Y:S01]  /*0540*/  FFMA R9, R9, R19, R4 ;  /* 0x0000001309097223 */ /* 0x000fe20000000004 */
[----:B------:R-:W-:-:S03]  /*0550*/  FFMA R11, R19, R11, R6 ;  /* 0x0000000b130b7223 */ /* 0x000fc60000000006 */
[----:B------:R-:W-:Y:S04]  /*0560*/  STG.E desc[UR8][R20.64], R25 ;  /* 0x0000001914007986 */ /* 0x000fe8000c101908 */
[----:B------:R-:W-:Y:S04]  /*0570*/  STG.E desc[UR8][R20.64+0x4], R9 ;  /* 0x0000040914007986 */ /* 0x000fe8000c101908 */
[----:B------:R-:W-:Y:S04]  /*0580*/  STG.E desc[UR8][R20.64+0x10], R3 ;  /* 0x0000100314007986 */ /* 0x000fe8000c101908 */
[----:B------:R-:W-:Y:S01]  /*0590*/  STG.E desc[UR8][R20.64+0x14], R11 ;  /* 0x0000140b14007986 */ /* 0x000fe2000c101908 */
[----:B------:R-:W-:Y:S05]  /*05a0*/  EXIT ;  /* 0x000000000000794d */ /* 0x000fea0003800000 */
.L_x_6:
        /* <DEDUP_REMOVED lines=13> */
.L_x_12:


//--------------------- .text._Z9matmul_v1IfLi2ELi4ELi4ELi4EEvPT_S1_S1_ --------------------------
	.section	.text._Z9matmul_v1IfLi2ELi4ELi4ELi4EEvPT_S1_S1_,"ax",@progbits
	.align	128
        .global         _Z9matmul_v1IfLi2ELi4ELi4ELi4EEvPT_S1_S1_
        .type           _Z9matmul_v1IfLi2ELi4ELi4ELi4EEvPT_S1_S1_,@function
        .size           _Z9matmul_v1IfLi2ELi4ELi4ELi4EEvPT_S1_S1_,(.L_x_13 - _Z9matmul_v1IfLi2ELi4ELi4ELi4EEvPT_S1_S1_)
        .other          _Z9matmul_v1IfLi2ELi4ELi4ELi4EEvPT_S1_S1_,@"STO_CUDA_ENTRY STV_DEFAULT"
_Z9matmul_v1IfLi2ELi4ELi4ELi4EEvPT_S1_S1_:
.text._Z9matmul_v1IfLi2ELi4ELi4ELi4EEvPT_S1_S1_:
[----:B------:R-:W-:Y:S01]  /*0000*/  LDC R1, c[0x0][0x37c] ;  /* 0x0000df00ff017b82 */ /* 0x000fe20000000800 */
[----:B------:R-:W0:Y:S07]  /*0010*/  S2R R16, SR_TID.X ;  /* 0x0000000000107919 */ /* 0x000e2e0000002100 */
[----:B------:R-:W1:Y:S01]  /*0020*/  LDC.64 R8, c[0x0][0x380] ;  /* 0x0000e000ff087b82 */ /* 0x000e620000000a00 */
[----:B------:R-:W2:Y:S01]  /*0030*/  LDCU.64 UR8, c[0x0][0x358] ;  /* 0x00006b00ff0877ac */ /* 0x000ea20008000a00 */
[----:B------:R-:W0:Y:S01]  /*0040*/  S2R R17, SR_TID.Y ;  /* 0x0000000000117919 */ /* 0x000e220000002200 */
[----:B------:R-:W3:Y:S05]  /*0050*/  S2R R0, SR_CTAID.X ;  /* 0x0000000000007919 */ /* 0x000eea0000002500 */
[----:B------:R-:W4:Y:S01]  /*0060*/  LDC.64 R10, c[0x0][0x388] ;  /* 0x0000e200ff0a7b82 */ /* 0x000f220000000a00 */
[----:B------:R-:W5:Y:S01]  /*0070*/  S2R R2, SR_CTAID.Y ;  /* 0x0000000000027919 */ /* 0x000f620000002600 */
[----:B0-----:R-:W-:-:S04]  /*0080*/  LEA R5, R16, R17, 0x2 ;  /* 0x0000001110057211 */ /* 0x001fc800078e10ff */
[-C--:B---3--:R-:W-:Y:S02]  /*0090*/  LEA R3, R0, R5.reuse, 0x3 ;  /* 0x0000000500037211 */ /* 0x088fe400078e18ff */
[----:B-----5:R-:W-:-:S03]  /*00a0*/  LEA R5, R2, R5, 0x1 ;  /* 0x0000000502057211 */ /* 0x020fc600078e08ff */
[----:B-1----:R-:W-:-:S04]  /*00b0*/  IMAD.WIDE.U32 R8, R3, 0x4, R8 ;  /* 0x0000000403087825 */ /* 0x002fc800078e0008 */
[----:B----4-:R-:W-:Y:S01]  /*00c0*/  IMAD.WIDE.U32 R10, R5, 0x4, R10 ;  /* 0x00000004050a7825 */ /* 0x010fe200078e000a */
[----:B--2---:R-:W2:Y:S04]  /*00d0*/  LDG.E R7, desc[UR8][R8.64] ;  /* 0x0000000808077981 */ /* 0x004ea8000c1e1900 */
[----:B------:R-:W3:Y:S01]  /*00e0*/  LDG.E R13, desc[UR8][R10.64] ;  /* 0x000000080a0d7981 */ /* 0x000ee2000c1e1900 */
[----:B------:R-:W0:Y:S01]  /*00f0*/  S2UR UR6, SR_CgaCtaId ;  /* 0x00000000000679c3 */ /* 0x000e220000008800 */
[----:B------:R-:W-:Y:S02]  /*0100*/  UMOV UR4, 0x400 ;  /* 0x0000040000047882 */ /* 0x000fe40000000000 */
[----:B------:R-:W-:Y:S02]  /*0110*/  UIADD3 UR5, UPT, UPT, UR4, 0x10, URZ ;  /* 0x0000001004057890 */ /* 0x000fe4000fffe0ff */
[----:B0-----:R-:W-:-:S02]  /*0120*/  ULEA UR4, UR6, UR4, 0x18 ;  /* 0x0000000406047291 */ /* 0x001fc4000f8ec0ff */
[----:B------:R-:W-:-:S04]  /*0130*/  ULEA UR5, UR6, UR5, 0x18 ;  /* 0x0000000506057291 */ /* 0x000fc8000f8ec0ff */
[C---:B------:R-:W-:Y:S02]  /*0140*/  LEA R4, R16.reuse, UR4, 0x3 ;  /* 0x0000000410047c11 */ /* 0x040fe4000f8e18ff */
[C---:B------:R-:W-:Y:S02]  /*0150*/  LEA R15, R17.reuse, UR5, 0x2 ;  /* 0x00000005110f7c11 */ /* 0x040fe4000f8e10ff */
[----:B------:R-:W-:Y:S02]  /*0160*/  LEA R14, R17, R4, 0x2 ;  /* 0x00000004110e7211 */ /* 0x000fe400078e10ff */
[----:B------:R-:W-:-:S03]  /*0170*/  LEA R16, R16, R15, 0x3 ;  /* 0x0000000f10107211 */ /* 0x000fc600078e18ff */
[----:B--2---:R-:W-:Y:S04]  /*0180*/  STS [R14], R7 ;  /* 0x000000070e007388 */ /* 0x004fe80000000800 */
[----:B---3--:R0:W-:Y:S01]  /*0190*/  STS [R16], R13 ;  /* 0x0000000d10007388 */ /* 0x0081e20000000800 */
[----:B------:R-:W-:Y:S08]  /*01a0*/  BAR.SYNC.DEFER_BLOCKING 0x0 ;  /* 0x0000000000007b1d */ /* 0x000ff00000010000 */
[----:B0-----:R-:W0:Y:S01]  /*01b0*/  LDC.64 R12, c[0x0][0x390] ;  /* 0x0000e400ff0c7b82 */ /* 0x001e220000000a00 */
[----:B------:R-:W-:Y:S04]  /*01c0*/  LDS R17, [R15] ;  /* 0x000000000f117984 */ /* 0x000fe80000000800 */
[----:B------:R-:W-:Y:S04]  /*01d0*/  LDS R19, [R15+0x8] ;  /* 0x000008000f137984 */ /* 0x000fe80000000800 */
[----:B------:R-:W1:Y:S01]  /*01e0*/  LDS.64 R2, [R4] ;  /* 0x0000000004027984 */ /* 0x000e620000000a00 */
[----:B------:R-:W-:Y:S06]  /*01f0*/  BAR.SYNC.DEFER_BLOCKING 0x0 ;  /* 0x0000000000007b1d */ /* 0x000fec0000010000 */
[----:B------:R-:W2:Y:S04]  /*0200*/  LDG.E R9, desc[UR8][R8.64+0x8] ;  /* 0x0000080808097981 */ /* 0x000ea8000c1e1900 */
[----:B------:R-:W3:Y:S01]  /*0210*/  LDG.E R11, desc[UR8][R10.64+0x20] ;  /* 0x000020080a0b7981 */ /* 0x000ee2000c1e1900 */
[----:B------:R-:W-:Y:S01]  /*0220*/  LEA R5, R0, R5, 0x3 ;  /* 0x0000000500057211 */ /* 0x000fe200078e18ff */
[----:B-1----:R-:W-:-:S04]  /*0230*/  FFMA R2, R2, R17, RZ ;  /* 0x0000001102027223 */ /* 0x002fc800000000ff */
[----:B------:R-:W-:Y:S01]  /*0240*/  FFMA R3, R19, R3, R2 ;  /* 0x0000000313037223 */ /* 0x000fe20000000002 */
[----:B--2---:R-:W-:Y:S04]  /*0250*/  STS [R14], R9 ;  /* 0x000000090e007388 */ /* 0x004fe80000000800 */
[----:B---3--:R-:W-:Y:S01]  /*0260*/  STS [R16], R11 ;  /* 0x0000000b10007388 */ /* 0x008fe20000000800 */
[----:B------:R-:W-:Y:S06]  /*0270*/  BAR.SYNC.DEFER_BLOCKING 0x0 ;  /* 0x0000000000007b1d */ /* 0x000fec0000010000 */
[----:B------:R-:W-:Y:S04]  /*0280*/  LDS R18, [R15] ;  /* 0x000000000f127984 */ /* 0x000fe80000000800 */
[----:B------:R-:W1:Y:S04]  /*0290*/  LDS.64 R6, [R4] ;  /* 0x0000000004067984 */ /* 0x000e680000000a00 */
[----:B------:R-:W2:Y:S01]  /*02a0*/  LDS R21, [R15+0x8] ;  /* 0x000008000f157984 */ /* 0x000ea20000000800 */
[----:B-1----:R-:W-:Y:S01]  /*02b0*/  FFMA R6, R6, R18, R3 ;  /* 0x0000001206067223 */ /* 0x002fe20000000003 */
[----:B0-----:R-:W-:-:S04]  /*02c0*/  IMAD.WIDE.U32 R2, R5, 0x4, R12 ;  /* 0x0000000405027825 */ /* 0x001fc800078e000c */
[----:B--2---:R-:W-:Y:S01]  /*02d0*/  FFMA R7, R21, R7, R6 ;  /* 0x0000000715077223 */ /* 0x004fe20000000006 */
[----:B------:R-:W-:Y:S06]  /*02e0*/  BAR.SYNC.DEFER_BLOCKING 0x0 ;  /* 0x0000000000007b1d */ /* 0x000fec0000010000 */
[----:B------:R-:W-:Y:S01]  /*02f0*/  STG.E desc[UR8][R2.64], R7 ;  /* 0x0000000702007986 */ /* 0x000fe2000c101908 */
[----:B------:R-:W-:Y:S05]  /*0300*/  EXIT ;  /* 0x000000000000794d */ /* 0x000fea0003800000 */
.L_x_7:
        /* <DEDUP_REMOVED lines=15> */
.L_x_13:


//--------------------- .text._Z9matmul_v0IfLi2ELi4ELi4ELi4EEvPT_S1_S1_ --------------------------
	.section	.text._Z9matmul_v0IfLi2ELi4ELi4ELi4EEvPT_S1_S1_,"ax",@progbits
	.align	128
        .global         _Z9matmul_v0IfLi2ELi4ELi4ELi4EEvPT_S1_S1_
        .type           _Z9matmul_v0IfLi2ELi4ELi4ELi4EEvPT_S1_S1_,@function
        .size           _Z9matmul_v0IfLi2ELi4ELi4ELi4EEvPT_S1_S1_,(.L_x_14 - _Z9matmul_v0IfLi2ELi4ELi4ELi4EEvPT_S1_S1_)
        .other          _Z9matmul_v0IfLi2ELi4ELi4ELi4EEvPT_S1_S1_,@"STO_CUDA_ENTRY STV_DEFAULT"
_Z9matmul_v0IfLi2ELi4ELi4ELi4EEvPT_S1_S1_:
.text._Z9matmul_v0IfLi2ELi4ELi4ELi4EEvPT_S1_S1_:
[----:B------:R-:W-:Y:S01]  /*0000*/  LDC R1, c[0x0][0x37c] ;  /* 0x0000df00ff017b82 */ /* 0x000fe20000000800 */
[----:B------:R-:W0:Y:S07]  /*0010*/  S2R R0, SR_CTAID.X ;  /* 0x0000000000007919 */ /* 0x000e2e0000002500 */
[----:B------:R-:W1:Y:S01]  /*0020*/  LDC.64 R6, c[0x0][0x388] ;  /* 0x0000e200ff067b82 */ /* 0x000e620000000a00 */
[----:B------:R-:W2:Y:S01]  /*0030*/  LDCU.64 UR4, c[0x0][0x358] ;  /* 0x00006b00ff0477ac */ /* 0x000ea20008000a00 */
[----:B------:R-:W0:Y:S01]  /*0040*/  S2R R3, SR_TID.X ;  /* 0x0000000000037919 */ /* 0x000e220000002100 */
[----:B------:R-:W3:Y:S05]  /*0050*/  S2R R8, SR_CTAID.Y ;  /* 0x0000000000087919 */ /* 0x000eea0000002600 */
[----:B------:R-:W4:Y:S01]  /*0060*/  LDC.64 R4, c[0x0][0x380] ;  /* 0x0000e000ff047b82 */ /* 0x000f220000000a00 */
[----:B------:R-:W3:Y:S01]  /*0070*/  S2R R9, SR_TID.Y ;  /* 0x0000000000097919 */ /* 0x000ee20000002200 */
[----:B0-----:R-:W-:-:S06]  /*0080*/  LEA R0, R0, R3, 0x1 ;  /* 0x0000000300007211 */ /* 0x001fcc00078e08ff */
[----:B------:R-:W0:Y:S01]  /*0090*/  LDC.64 R2, c[0x0][0x390] ;  /* 0x0000e400ff027b82 */ /* 0x000e220000000a00 */
[----:B---3--:R-:W-:Y:S02]  /*00a0*/  LEA R8, R8, R9, 0x1 ;  /* 0x0000000908087211 */ /* 0x008fe400078e08ff */
[----:B------:R-:W-:-:S03]  /*00b0*/  SHF.L.U32 R9, R0, 0x2, RZ ;  /* 0x0000000200097819 */ /* 0x000fc600000006ff */
[----:B-1----:R-:W-:-:S04]  /*00c0*/  IMAD.WIDE.U32 R6, R8, 0x4, R6 ;  /* 0x0000000408067825 */ /* 0x002fc800078e0006 */
[C---:B----4-:R-:W-:Y:S01]  /*00d0*/  IMAD.WIDE.U32 R4, R9.reuse, 0x4, R4 ;  /* 0x0000000409047825 */ /* 0x050fe200078e0004 */
[----:B--2---:R-:W2:Y:S04]  /*00e0*/  LDG.E R11, desc[UR4][R6.64] ;  /* 0x00000004060b7981 */ /* 0x004ea8000c1e1900 */
[----:B------:R-:W2:Y:S04]  /*00f0*/  LDG.E R0, desc[UR4][R4.64] ;  /* 0x0000000404007981 */ /* 0x000ea8000c1e1900 */
[----:B------:R-:W3:Y:S04]  /*0100*/  LDG.E R10, desc[UR4][R6.64+0x10] ;  /* 0x00001004060a7981 */ /* 0x000ee8000c1e1900 */
[----:B------:R-:W3:Y:S04]  /*0110*/  LDG.E R13, desc[UR4][R4.64+0x4] ;  /* 0x00000404040d7981 */ /* 0x000ee8000c1e1900 */
[----:B------:R-:W4:Y:S04]  /*0120*/  LDG.E R12, desc[UR4][R6.64+0x20] ;  /* 0x00002004060c7981 */ /* 0x000f28000c1e1900 */
[----:B------:R-:W4:Y:S04]  /*0130*/  LDG.E R15, desc[UR4][R4.64+0x8] ;  /* 0x00000804040f7981 */ /* 0x000f28000c1e1900 */
[----:B------:R-:W5:Y:S04]  /*0140*/  LDG.E R17, desc[UR4][R4.64+0xc] ;  /* 0x00000c0404117981 */ /* 0x000f68000c1e1900 */
[----:B------:R-:W5:Y:S01]  /*0150*/  LDG.E R14, desc[UR4][R6.64+0x30] ;  /* 0x00003004060e7981 */ /* 0x000f62000c1e1900 */
[----:B------:R-:W-:-:S05]  /*0160*/  IADD3 R9, PT, PT, R9, R8, RZ ;  /* 0x0000000809097210 */ /* 0x000fca0007ffe0ff */
[----:B0-----:R-:W-:-:S04]  /*0170*/  IMAD.WIDE.U32 R2, R9, 0x4, R2 ;  /* 0x0000000409027825 */ /* 0x001fc800078e0002 */
[----:B--2---:R-:W-:-:S04]  /*0180*/  FFMA R0, R0, R11, RZ ;  /* 0x0000000b00007223 */ /* 0x004fc800000000ff */
[----:B---3--:R-:W-:-:S04]  /*0190*/  FFMA R0, R13, R10, R0 ;  /* 0x0000000a0d007223 */ /* 0x008fc80000000000 */
[----:B----4-:R-:W-:-:S04]  /*01a0*/  FFMA R0, R15, R12, R0 ;  /* 0x0000000c0f007223 */ /* 0x010fc80000000000 */
[----:B-----5:R-:W-:-:S05]  /*01b0*/  FFMA R17, R17, R14, R0 ;  /* 0x0000000e11117223 */ /* 0x020fca0000000000 */
[----:B------:R-:W-:Y:S01]  /*01c0*/  STG.E desc[UR4][R2.64], R17 ;  /* 0x0000001102007986 */ /* 0x000fe2000c101904 */
[----:B------:R-:W-:Y:S05]  /*01d0*/  EXIT ;  /* 0x000000000000794d */ /* 0x000fea0003800000 */
.L_x_8:
        /* <DEDUP_REMOVED lines=10> */
.L_x_14:


//--------------------- .nv.shared._Z9matmul_v2IfLi32ELi4096ELi4096ELi4096ELi2EEvPT_S1_S1_ --------------------------
	.section	.nv.shared._Z9matmul_v2IfLi32ELi4096ELi4096ELi4096ELi2EEvPT_S1_S1_,"aw",@nobits
	.sectionflags	@""
	.align	4
.nv.shared._Z9matmul_v2IfLi32ELi4096ELi4096ELi4096ELi2EEvPT_S1_S1_:
	.zero		9216


//--------------------- .nv.shared.reserved.0     --------------------------
	.section	.nv.shared.reserved.0,"aw",@nobits
	.weak		__nv_reservedSMEM_offset_0_alias
	.size		__nv_reservedSMEM_offset_0_alias, 0, 64
	.other		__nv_reservedSMEM_offset_0_alias,@"STO_CUDA_RESERVED_SHARED STV_DEFAULT"
__nv_reservedSMEM_offset_0_alias:
	.zero		0
	.zero		64


//--------------------- .nv.shared._Z9matmul_v1IfLi32ELi4096ELi4096ELi4096EEvPT_S1_S1_ --------------------------
	.section	.nv.shared._Z9matmul_v1IfLi32ELi4096ELi4096ELi4096EEvPT_S1_S1_,"aw",@nobits
	.sectionflags	@""
	.align	4
.nv.shared._Z9matmul_v1IfLi32ELi4096ELi4096ELi4096EEvPT_S1_S1_:
	.zero		9216


//--------------------- .nv.shared._Z9matmul_v2IfLi2ELi4ELi4ELi4ELi2EEvPT_S1_S1_ --------------------------
	.section	.nv.shared._Z9matmul_v2IfLi2ELi4ELi4ELi4ELi2EEvPT_S1_S1_,"aw",@nobits
	.sectionflags	@""
	.align	4
.nv.shared._Z9matmul_v2IfLi2ELi4ELi4ELi4ELi2EEvPT_S1_S1_:
	.zero		1056


//--------------------- .nv.shared._Z9matmul_v1IfLi2ELi4ELi4ELi4EEvPT_S1_S1_ --------------------------
	.section	.nv.shared._Z9matmul_v1IfLi2ELi4ELi4ELi4EEvPT_S1_S1_,"aw",@nobits
	.sectionflags	@""
	.align	4
.nv.shared._Z9matmul_v1IfLi2ELi4ELi4ELi4EEvPT_S1_S1_:
	.zero		1056


//--------------------- .nv.constant0._Z9matmul_v2IfLi32ELi4096ELi4096ELi4096ELi2EEvPT_S1_S1_ --------------------------
	.section	.nv.constant0._Z9matmul_v2IfLi32ELi4096ELi4096ELi4096ELi2EEvPT_S1_S1_,"a",@progbits
	.sectionflags	@""
	.align	4
.nv.constant0._Z9matmul_v2IfLi32ELi4096ELi4096ELi4096ELi2EEvPT_S1_S1_:
	.zero		920


//--------------------- .nv.constant0._Z9matmul_v1IfLi32ELi4096ELi4096ELi4096EEvPT_S1_S1_ --------------------------
	.section	.nv.constant0._Z9matmul_v1IfLi32ELi4096ELi4096ELi4096EEvPT_S1_S1_,"a",@progbits
	.sectionflags	@""
	.align	4
.nv.constant0._Z9matmul_v1IfLi32ELi4096ELi4096ELi4096EEvPT_S1_S1_:
	.zero		920


//--------------------- .nv.constant0._Z9matmul_v0IfLi32ELi4096ELi4096ELi4096EEvPT_S1_S1_ --------------------------
	.section	.nv.constant0._Z9matmul_v0IfLi32ELi4096ELi4096ELi4096EEvPT_S1_S1_,"a",@progbits
	.sectionflags	@""
	.align	4
.nv.constant0._Z9matmul_v0IfLi32ELi4096ELi4096ELi4096EEvPT_S1_S1_:
	.zero		920


//--------------------- .nv.constant0._Z9matmul_v2IfLi2ELi4ELi4ELi4ELi2EEvPT_S1_S1_ --------------------------
	.section	.nv.constant0._Z9matmul_v2IfLi2ELi4ELi4ELi4ELi2EEvPT_S1_S1_,"a",@progbits
	.sectionflags	@""
	.align	4
.nv.constant0._Z9matmul_v2IfLi2ELi4ELi4ELi4ELi2EEvPT_S1_S1_:
	.zero		920


//--------------------- .nv.constant0._Z9matmul_v1IfLi2ELi4ELi4ELi4EEvPT_S1_S1_ --------------------------
	.section	.nv.constant0._Z9matmul_v1IfLi2ELi4ELi4ELi4EEvPT_S1_S1_,"a",@progbits
	.sectionflags	@""
	.align	4
.nv.constant0._Z9matmul_v1IfLi2ELi4ELi4ELi4EEvPT_S1_S1_:
	.zero		920


//--------------------- .nv.constant0._Z9matmul_v0IfLi2ELi4ELi4ELi4EEvPT_S1_S1_ --------------------------
	.section	.nv.constant0._Z9matmul_v0IfLi2ELi4ELi4ELi4EEvPT_S1_S1_,"a",@progbits
	.sectionflags	@""
	.align	4
.nv.constant0._Z9matmul_v0IfLi2ELi4ELi4ELi4EEvPT_S1_S1_:
	.zero		920


//--------------------- SYMBOLS --------------------------

	.type		.nv.reservedSmem.offset0,@object
	.size		.nv.reservedSmem.offset0,0x4
	.type		.nv.reservedSmem.cap,@object
	.size		.nv.reservedSmem.cap,0x4
